def matmul_kernel(
    a_ptr,
    b_ptr,
    c_ptr,
    M,
    N,
    K,
    stride_am,
    stride_ak,
    stride_bk,
    stride_bn,
    stride_cm,
    stride_cn,
    BLOCK_M: tl.constexpr,
    BLOCK_N: tl.constexpr,
    BLOCK_K: tl.constexpr,
    GROUP_M: tl.constexpr,
):
    pid = tl.program_id(axis=0)
    num_pid_m = tl.cdiv(M, BLOCK_M)
    num_pid_n = tl.cdiv(N, BLOCK_N)
    num_pid_in_group = GROUP_M * num_pid_n
    group_id = pid // num_pid_in_group
    first_pid_m = group_id * GROUP_M
    group_size_m = min(num_pid_m - first_pid_m, GROUP_M)
    pid_m = first_pid_m + ((pid % num_pid_in_group) % group_size_m)
    pid_n = (pid % num_pid_in_group) // group_size_m

    offs_am = (pid_m * BLOCK_M + tl.arange(0, BLOCK_M)) % M
    offs_bn = (pid_n * BLOCK_N + tl.arange(0, BLOCK_N)) % N
    offs_k = tl.arange(0, BLOCK_K)
    a_ptrs = a_ptr + offs_am[:, None] * stride_am + offs_k[None, :] * stride_ak
    b_ptrs = b_ptr + offs_k[:, None] * stride_bk + offs_bn[None, :] * stride_bn

    acc = tl.zeros((BLOCK_M, BLOCK_N), dtype=tl.float32)
    for kk in range(0, tl.cdiv(K, BLOCK_K)):
        a = tl.load(a_ptrs, mask=offs_k[None, :] < K - kk * BLOCK_K, other=0.0)
        b = tl.load(b_ptrs, mask=offs_k[:, None] < K - kk * BLOCK_K, other=0.0)
        acc = tl.dot(a, b, acc)
        a_ptrs += BLOCK_K * stride_ak
        b_ptrs += BLOCK_K * stride_bk

    c = acc.to(c_ptr.dtype.element_ty)
    offs_cm = pid_m * BLOCK_M + tl.arange(0, BLOCK_M)
    offs_cn = pid_n * BLOCK_N + tl.arange(0, BLOCK_N)
    c_ptrs = c_ptr + offs_cm[:, None] * stride_cm + offs_cn[None, :] * stride_cn
    mask = (offs_cm[:, None] < M) & (offs_cn[None, :] < N)
    tl.store(c_ptrs, c, mask=mask)

# config = {"BLOCK_K": 32, "BLOCK_M": 128, "BLOCK_N": 128, "GROUP_M": 1, "arch": "sm_90", "dtype": "fp16", "num_ctas": 1, "num_stages": 3, "num_warps": 4}
# arch = sm_90


// ===== COMPILED SASS (sm_90a) =====

	.target	sm_90a

	.elftype	@"ET_EXEC"


//--------------------- .note.nv.tkinfo           --------------------------
	.section	.note.nv.tkinfo,"",@"SHT_NOTE"
	.sectionflags	@"SHF_NOTE_NV_TKINFO"
	.tkinfo
        /*0018*/ 	.word	0x00000002
        /*0030*/ 	.string	""
        /*0030*/ 	.string	"ptxas"
        /*0030*/ 	.string	"Cuda compilation tools, release 13.0, V13.0.88"
        /*0030*/ 	.string	"Build cuda_13.0.r13.0/compiler.36424714_0"
        /*0030*/ 	.string	"-v  -suppress-debug-info  -lineinfo  -arch sm_90a "



//--------------------- .note.nv.cuinfo           --------------------------
	.section	.note.nv.cuinfo,"",@"SHT_NOTE"
	.sectionflags	@"SHF_NOTE_NV_CUINFO"
        /*0018*/ 	.short	0x0002
        /*001a*/ 	.short	0x005a
        /*001c*/ 	.short	0x0082
	.zero		2


//--------------------- .nv.info                  --------------------------
	.section	.nv.info,"",@"SHT_CUDA_INFO"
	.align	4


	//----- nvinfo : EIATTR_REGCOUNT
	.align		4
        /*0000*/ 	.byte	0x04, 0x2f
        /*0002*/ 	.short	(.L_1 - .L_0)
	.align		4
.L_0:
        /*0004*/ 	.word	index@(matmul_kernel)
        /*0008*/ 	.word	0x000000ff


	//----- nvinfo : EIATTR_FRAME_SIZE
	.align		4
.L_1:
        /*000c*/ 	.byte	0x04, 0x11
        /*000e*/ 	.short	(.L_3 - .L_2)
	.align		4
.L_2:
        /*0010*/ 	.word	index@(matmul_kernel)
        /*0014*/ 	.word	0x00000000


	//----- nvinfo : EIATTR_MIN_STACK_SIZE
	.align		4
.L_3:
        /*0018*/ 	.byte	0x04, 0x12
        /*001a*/ 	.short	(.L_5 - .L_4)
	.align		4
.L_4:
        /*001c*/ 	.word	index@(matmul_kernel)
        /*0020*/ 	.word	0x00000000
.L_5:


//--------------------- .nv.compat                --------------------------
	.section	.nv.compat,"",@"SHT_CUDA_COMPAT_INFO"
	.align	4
        /*0000*/ 	.byte	0x02, 0x09, 0x01, 0x00, 0x02, 0x02, 0x04, 0x00, 0x02, 0x05, 0x05, 0x00, 0x03, 0x07, 0x01, 0x01
        /*0010*/ 	.byte	0x02, 0x03, 0x00, 0x00, 0x02, 0x06, 0x01, 0x00, 0x04, 0x0b, 0x08, 0x00, 0x00, 0x00, 0x00, 0x00
        /*0020*/ 	.byte	0x00, 0x00, 0x00, 0x00


//--------------------- .nv.info.matmul_kernel    --------------------------
	.section	.nv.info.matmul_kernel,"",@"SHT_CUDA_INFO"
	.sectionflags	@""
	.align	4


	//----- nvinfo : EIATTR_CUDA_API_VERSION
	.align		4
        /*0000*/ 	.byte	0x04, 0x37
        /*0002*/ 	.short	(.L_7 - .L_6)
.L_6:
        /*0004*/ 	.word	0x00000082


	//----- nvinfo : EIATTR_KPARAM_INFO
	.align		4
.L_7:
        /*0008*/ 	.byte	0x04, 0x17
        /*000a*/ 	.short	(.L_9 - .L_8)
.L_8:
        /*000c*/ 	.word	0x00000000
        /*0010*/ 	.short	0x000d
        /*0012*/ 	.short	0x0048
        /*0014*/ 	.byte	0x00, 0xf4, 0x21, 0x00


	//----- nvinfo : EIATTR_KPARAM_INFO
	.align		4
.L_9:
        /*0018*/ 	.byte	0x04, 0x17
        /*001a*/ 	.short	(.L_11 - .L_10)
.L_10:
        /*001c*/ 	.word	0x00000000
        /*0020*/ 	.short	0x000c
        /*0022*/ 	.short	0x0040
        /*0024*/ 	.byte	0x00, 0xf4, 0x21, 0x00


	//----- nvinfo : EIATTR_KPARAM_INFO
	.align		4
.L_11:
        /*0028*/ 	.byte	0x04, 0x17
        /*002a*/ 	.short	(.L_13 - .L_12)
.L_12:
        /*002c*/ 	.word	0x00000000
        /*0030*/ 	.short	0x000b
        /*0032*/ 	.short	0x0038
        /*0034*/ 	.byte	0x00, 0xf0, 0x11, 0x00


	//----- nvinfo : EIATTR_KPARAM_INFO
	.align		4
.L_13:
        /*0038*/ 	.byte	0x04, 0x17
        /*003a*/ 	.short	(.L_15 - .L_14)
.L_14:
        /*003c*/ 	.word	0x00000000
        /*0040*/ 	.short	0x000a
        /*0042*/ 	.short	0x0034
        /*0044*/ 	.byte	0x00, 0xf0, 0x11, 0x00


	//----- nvinfo : EIATTR_KPARAM_INFO
	.align		4
.L_15:
        /*0048*/ 	.byte	0x04, 0x17
        /*004a*/ 	.short	(.L_17 - .L_16)
.L_16:
        /*004c*/ 	.word	0x00000000
        /*0050*/ 	.short	0x0009
        /*0052*/ 	.short	0x0030
        /*0054*/ 	.byte	0x00, 0xf0, 0x11, 0x00


	//----- nvinfo : EIATTR_KPARAM_INFO
	.align		4
.L_17:
        /*0058*/ 	.byte	0x04, 0x17
        /*005a*/ 	.short	(.L_19 - .L_18)
.L_18:
        /*005c*/ 	.word	0x00000000
        /*0060*/ 	.short	0x0008
        /*0062*/ 	.short	0x002c
        /*0064*/ 	.byte	0x00, 0xf0, 0x11, 0x00


	//----- nvinfo : EIATTR_KPARAM_INFO
	.align		4
.L_19:
        /*0068*/ 	.byte	0x04, 0x17
        /*006a*/ 	.short	(.L_21 - .L_20)
.L_20:
        /*006c*/ 	.word	0x00000000
        /*0070*/ 	.short	0x0007
        /*0072*/ 	.short	0x0028
        /*0074*/ 	.byte	0x00, 0xf0, 0x11, 0x00


	//----- nvinfo : EIATTR_KPARAM_INFO
	.align		4
.L_21:
        /*0078*/ 	.byte	0x04, 0x17
        /*007a*/ 	.short	(.L_23 - .L_22)
.L_22:
        /*007c*/ 	.word	0x00000000
        /*0080*/ 	.short	0x0006
        /*0082*/ 	.short	0x0024
        /*0084*/ 	.byte	0x00, 0xf0, 0x11, 0x00


	//----- nvinfo : EIATTR_KPARAM_INFO
	.align		4
.L_23:
        /*0088*/ 	.byte	0x04, 0x17
        /*008a*/ 	.short	(.L_25 - .L_24)
.L_24:
        /*008c*/ 	.word	0x00000000
        /*0090*/ 	.short	0x0005
        /*0092*/ 	.short	0x0020
        /*0094*/ 	.byte	0x00, 0xf0, 0x11, 0x00


	//----- nvinfo : EIATTR_KPARAM_INFO
	.align		4
.L_25:
        /*0098*/ 	.byte	0x04, 0x17
        /*009a*/ 	.short	(.L_27 - .L_26)
.L_26:
        /*009c*/ 	.word	0x00000000
        /*00a0*/ 	.short	0x0004
        /*00a2*/ 	.short	0x001c
        /*00a4*/ 	.byte	0x00, 0xf0, 0x11, 0x00


	//----- nvinfo : EIATTR_KPARAM_INFO
	.align		4
.L_27:
        /*00a8*/ 	.byte	0x04, 0x17
        /*00aa*/ 	.short	(.L_29 - .L_28)
.L_28:
        /*00ac*/ 	.word	0x00000000
        /*00b0*/ 	.short	0x0003
        /*00b2*/ 	.short	0x0018
        /*00b4*/ 	.byte	0x00, 0xf0, 0x11, 0x00


	//----- nvinfo : EIATTR_KPARAM_INFO
	.align		4
.L_29:
        /*00b8*/ 	.byte	0x04, 0x17
        /*00ba*/ 	.short	(.L_31 - .L_30)
.L_30:
        /*00bc*/ 	.word	0x00000000
        /*00c0*/ 	.short	0x0002
        /*00c2*/ 	.short	0x0010
        /*00c4*/ 	.byte	0x00, 0xf4, 0x21, 0x00


	//----- nvinfo : EIATTR_KPARAM_INFO
	.align		4
.L_31:
        /*00c8*/ 	.byte	0x04, 0x17
        /*00ca*/ 	.short	(.L_33 - .L_32)
.L_32:
        /*00cc*/ 	.word	0x00000000
        /*00d0*/ 	.short	0x0001
        /*00d2*/ 	.short	0x0008
        /*00d4*/ 	.byte	0x00, 0xf4, 0x21, 0x00


	//----- nvinfo : EIATTR_KPARAM_INFO
	.align		4
.L_33:
        /*00d8*/ 	.byte	0x04, 0x17
        /*00da*/ 	.short	(.L_35 - .L_34)
.L_34:
        /*00dc*/ 	.word	0x00000000
        /*00e0*/ 	.short	0x0000
        /*00e2*/ 	.short	0x0000
        /*00e4*/ 	.byte	0x00, 0xf4, 0x21, 0x00


	//----- nvinfo : EIATTR_SPARSE_MMA_MASK
	.align		4
.L_35:
        /*00e8*/ 	.byte	0x03, 0x50
        /*00ea*/ 	.short	0x0000


	//----- nvinfo : EIATTR_MAXREG_COUNT
	.align		4
        /*00ec*/ 	.byte	0x03, 0x1b
        /*00ee*/ 	.short	0x00ff


	//----- nvinfo : EIATTR_NUM_BARRIERS
	.align		4
        /*00f0*/ 	.byte	0x02, 0x4c
        /*00f2*/ 	.byte	0x01
	.zero		1


	//----- nvinfo : EIATTR_MERCURY_ISA_VERSION
	.align		4
        /*00f4*/ 	.byte	0x03, 0x5f
        /*00f6*/ 	.short	0x0101


	//----- nvinfo : EIATTR_EXIT_INSTR_OFFSETS
	.align		4
        /*00f8*/ 	.byte	0x04, 0x1c
        /*00fa*/ 	.short	(.L_37 - .L_36)


	//   ....[0]....
.L_36:
        /*00fc*/ 	.word	0x000097b0


	//   ....[1]....
        /*0100*/ 	.word	0x000097e0


	//----- nvinfo : EIATTR_REQNTID
	.align		4
.L_37:
        /*0104*/ 	.byte	0x04, 0x10
        /*0106*/ 	.short	(.L_39 - .L_38)
.L_38:
        /*0108*/ 	.word	0x00000080
        /*010c*/ 	.word	0x00000001
        /*0110*/ 	.word	0x00000001


	//----- nvinfo : EIATTR_CBANK_PARAM_SIZE
	.align		4
.L_39:
        /*0114*/ 	.byte	0x03, 0x19
        /*0116*/ 	.short	0x0050


	//----- nvinfo : EIATTR_PARAM_CBANK
	.align		4
        /*0118*/ 	.byte	0x04, 0x0a
        /*011a*/ 	.short	(.L_41 - .L_40)
	.align		4
.L_40:
        /*011c*/ 	.word	index@(.nv.constant0.matmul_kernel)
        /*0120*/ 	.short	0x0210
        /*0122*/ 	.short	0x0050


	//----- nvinfo : EIATTR_SW_WAR
	.align		4
.L_41:
        /*0124*/ 	.byte	0x04, 0x36
        /*0126*/ 	.short	(.L_43 - .L_42)
.L_42:
        /*0128*/ 	.word	0x00000008
.L_43:


//--------------------- .nv.callgraph             --------------------------
	.section	.nv.callgraph,"",@"SHT_CUDA_CALLGRAPH"
	.align	4
	.sectionentsize	8
	.align		4
        /*0000*/ 	.word	0x00000000
	.align		4
        /*0004*/ 	.word	0xffffffff
	.align		4
        /*0008*/ 	.word	0x00000000
	.align		4
        /*000c*/ 	.word	0xfffffffe
	.align		4
        /*0010*/ 	.word	0x00000000
	.align		4
        /*0014*/ 	.word	0xfffffffd
	.align		4
        /*0018*/ 	.word	0x00000000
	.align		4
        /*001c*/ 	.word	0xfffffffc


//--------------------- .text.matmul_kernel       --------------------------
	.section	.text.matmul_kernel,"ax",@progbits
	.align	128
        .global         matmul_kernel
        .type           matmul_kernel,@function
        .size           matmul_kernel,(.L_x_3 - matmul_kernel)
        .other          matmul_kernel,@"STO_CUDA_ENTRY STV_DEFAULT"
matmul_kernel:
.text.matmul_kernel:
[----:B------:R-:W-:Y:S08]  /*0000*/  LDC R1, c[0x0][0x28] ;  /* 0x00000a00ff017b82 */ /* 0x000ff00000000800 */
[----:B------:R-:W0:Y:S01]  /*0010*/  LDC.64 R48, c[0x0][0x228] ;  /* 0x00008a00ff307b82 */ /* 0x000e220000000a00 */
[----:B------:R-:W1:Y:S01]  /*0020*/  S2R R5, SR_CTAID.X ;  /* 0x0000000000057919 */ /* 0x000e620000002500 */
[----:B------:R-:W-:Y:S01]  /*0030*/  UMOV UR4, 0x400 ;  /* 0x0000040000047882 */ /* 0x000fe20000000000 */
[----:B------:R-:W-:Y:S01]  /*0040*/  ULDC.64 UR14, c[0x0][0x208] ;  /* 0x00008200000e7ab9 */ /* 0x000fe20000000a00 */
[----:B------:R-:W-:-:S02]  /*0050*/  CS2R R24, SRZ ;  /* 0x0000000000187805 */ /* 0x000fc4000001ff00 */
[----:B------:R-:W-:Y:S02]  /*0060*/  CS2R R26, SRZ ;  /* 0x00000000001a7805 */ /* 0x000fe4000001ff00 */
[----:B------:R-:W-:Y:S02]  /*0070*/  CS2R R28, SRZ ;  /* 0x00000000001c7805 */ /* 0x000fe4000001ff00 */
[----:B------:R-:W-:Y:S01]  /*0080*/  CS2R R30, SRZ ;  /* 0x00000000001e7805 */ /* 0x000fe2000001ff00 */
[----:B------:R-:W2:Y:S01]  /*0090*/  S2UR UR12, SR_CgaCtaId ;  /* 0x00000000000c79c3 */ /* 0x000ea20000008800 */
[----:B------:R-:W-:Y:S02]  /*00a0*/  CS2R R32, SRZ ;  /* 0x0000000000207805 */ /* 0x000fe4000001ff00 */
[----:B------:R-:W-:Y:S02]  /*00b0*/  CS2R R34, SRZ ;  /* 0x0000000000227805 */ /* 0x000fe4000001ff00 */
[----:B------:R-:W-:-:S02]  /*00c0*/  CS2R R36, SRZ ;  /* 0x0000000000247805 */ /* 0x000fc4000001ff00 */
[----:B------:R-:W-:Y:S02]  /*00d0*/  CS2R R38, SRZ ;  /* 0x0000000000267805 */ /* 0x000fe4000001ff00 */
[----:B------:R-:W-:Y:S02]  /*00e0*/  CS2R R40, SRZ ;  /* 0x0000000000287805 */ /* 0x000fe4000001ff00 */
[----:B------:R-:W-:Y:S02]  /*00f0*/  CS2R R42, SRZ ;  /* 0x00000000002a7805 */ /* 0x000fe4000001ff00 */
        /* <DEDUP_REMOVED lines=8> */
[----:B------:R-:W-:Y:S01]  /*0180*/  CS2R R128, SRZ ;  /* 0x0000000000807805 */ /* 0x000fe2000001ff00 */
[----:B0-----:R-:W-:Y:S01]  /*0190*/  VIADD R0, R49, 0x7f ;  /* 0x0000007f31007836 */ /* 0x001fe20000000000 */
[----:B------:R-:W-:-:S02]  /*01a0*/  CS2R R130, SRZ ;  /* 0x0000000000827805 */ /* 0x000fc4000001ff00 */
[----:B------:R-:W-:Y:S02]  /*01b0*/  CS2R R64, SRZ ;  /* 0x0000000000407805 */ /* 0x000fe4000001ff00 */
[----:B------:R-:W-:Y:S02]  /*01c0*/  CS2R R66, SRZ ;  /* 0x0000000000427805 */ /* 0x000fe4000001ff00 */
[----:B------:R-:W-:Y:S02]  /*01d0*/  CS2R R68, SRZ ;  /* 0x0000000000447805 */ /* 0x000fe4000001ff00 */
[----:B------:R-:W-:Y:S02]  /*01e0*/  SHF.R.S32.HI R3, RZ, 0x1f, R0 ;  /* 0x0000001fff037819 */ /* 0x000fe40000011400 */
[----:B------:R-:W-:Y:S02]  /*01f0*/  CS2R R70, SRZ ;  /* 0x0000000000467805 */ /* 0x000fe4000001ff00 */
[----:B------:R-:W-:Y:S01]  /*0200*/  CS2R R72, SRZ ;  /* 0x0000000000487805 */ /* 0x000fe2000001ff00 */
[----:B--2---:R-:W-:Y:S01]  /*0210*/  ULEA UR12, UR12, UR4, 0x18 ;  /* 0x000000040c0c7291 */ /* 0x004fe2000f8ec03f */
[----:B------:R-:W-:-:S02]  /*0220*/  LEA.HI R3, R3, R0, RZ, 0x7 ;  /* 0x0000000003037211 */ /* 0x000fc400078f38ff */
[----:B------:R-:W-:Y:S02]  /*0230*/  CS2R R74, SRZ ;  /* 0x00000000004a7805 */ /* 0x000fe4000001ff00 */
[----:B-1----:R-:W-:Y:S02]  /*0240*/  IABS R8, R5 ;  /* 0x0000000500087213 */ /* 0x002fe40000000000 */
[----:B------:R-:W-:Y:S02]  /*0250*/  CS2R R76, SRZ ;  /* 0x00000000004c7805 */ /* 0x000fe4000001ff00 */
[----:B------:R-:W-:Y:S02]  /*0260*/  SHF.R.S32.HI R4, RZ, 0x7, R3 ;  /* 0x00000007ff047819 */ /* 0x000fe40000011403 */
[----:B------:R-:W-:Y:S02]  /*0270*/  CS2R R78, SRZ ;  /* 0x00000000004e7805 */ /* 0x000fe4000001ff00 */
[----:B------:R-:W-:-:S02]  /*0280*/  CS2R R80, SRZ ;  /* 0x0000000000507805 */ /* 0x000fc4000001ff00 */
[----:B------:R-:W-:Y:S02]  /*0290*/  CS2R R82, SRZ ;  /* 0x0000000000527805 */ /* 0x000fe4000001ff00 */
[-C--:B------:R-:W-:Y:S02]  /*02a0*/  IABS R7, R4.reuse ;  /* 0x0000000400077213 */ /* 0x080fe40000000000 */
[----:B------:R-:W-:Y:S02]  /*02b0*/  CS2R R84, SRZ ;  /* 0x0000000000547805 */ /* 0x000fe4000001ff00 */
[----:B------:R-:W-:Y:S02]  /*02c0*/  IABS R10, R4 ;  /* 0x00000004000a7213 */ /* 0x000fe40000000000 */
[----:B------:R-:W-:Y:S01]  /*02d0*/  CS2R R86, SRZ ;  /* 0x0000000000567805 */ /* 0x000fe2000001ff00 */
[----:B------:R-:W0:Y:S08]  /*02e0*/  I2F.RP R0, R7 ;  /* 0x0000000700007306 */ /* 0x000e300000209400 */
[----:B0-----:R-:W0:Y:S02]  /*02f0*/  MUFU.RCP R0, R0 ;  /* 0x0000000000007308 */ /* 0x001e240000001000 */
[----:B0-----:R-:W-:-:S02]  /*0300*/  VIADD R2, R0, 0xffffffe ;  /* 0x0ffffffe00027836 */ /* 0x001fc40000000000 */
[----:B------:R-:W-:-:S04]  /*0310*/  IMAD.MOV R0, RZ, RZ, -R10 ;  /* 0x000000ffff007224 */ /* 0x000fc800078e0a0a */
[----:B------:R0:W1:Y:S02]  /*0320*/  F2I.FTZ.U32.TRUNC.NTZ R3, R2 ;  /* 0x0000000200037305 */ /* 0x000064000021f000 */
[----:B0-----:R-:W-:Y:S02]  /*0330*/  IMAD.MOV.U32 R2, RZ, RZ, RZ ;  /* 0x000000ffff027224 */ /* 0x001fe400078e00ff */
[----:B-1----:R-:W-:-:S04]  /*0340*/  IMAD.MOV R6, RZ, RZ, -R3 ;  /* 0x000000ffff067224 */ /* 0x002fc800078e0a03 */
[----:B------:R-:W-:Y:S02]  /*0350*/  IMAD R9, R6, R7, RZ ;  /* 0x0000000706097224 */ /* 0x000fe400078e02ff */
[----:B------:R-:W-:Y:S02]  /*0360*/  IMAD.MOV.U32 R6, RZ, RZ, R8 ;  /* 0x000000ffff067224 */ /* 0x000fe400078e0008 */
[----:B------:R-:W-:-:S06]  /*0370*/  IMAD.HI.U32 R3, R3, R9, R2 ;  /* 0x0000000903037227 */ /* 0x000fcc00078e0002 */
[----:B------:R-:W-:-:S04]  /*0380*/  IMAD.HI.U32 R3, R3, R6, RZ ;  /* 0x0000000603037227 */ /* 0x000fc800078e00ff */
[----:B------:R-:W-:-:S05]  /*0390*/  IMAD R0, R3, R0, R6 ;  /* 0x0000000003007224 */ /* 0x000fca00078e0206 */
[----:B------:R-:W-:-:S13]  /*03a0*/  ISETP.GT.U32.AND P1, PT, R7, R0, PT ;  /* 0x000000000700720c */ /* 0x000fda0003f24070 */
[----:B------:R-:W-:Y:S02]  /*03b0*/  @!P1 IMAD.IADD R0, R0, 0x1, -R7 ;  /* 0x0000000100009824 */ /* 0x000fe400078e0a07 */
[----:B------:R-:W-:Y:S01]  /*03c0*/  @!P1 VIADD R3, R3, 0x1 ;  /* 0x0000000103039836 */ /* 0x000fe20000000000 */
[----:B------:R-:W-:Y:S02]  /*03d0*/  ISETP.NE.AND P1, PT, R4, RZ, PT ;  /* 0x000000ff0400720c */ /* 0x000fe40003f25270 */
[----:B------:R-:W-:Y:S02]  /*03e0*/  ISETP.GE.U32.AND P0, PT, R0, R7, PT ;  /* 0x000000070000720c */ /* 0x000fe40003f06070 */
[----:B------:R-:W-:-:S04]  /*03f0*/  LOP3.LUT R0, R5, R4, RZ, 0x3c, !PT ;  /* 0x0000000405007212 */ /* 0x000fc800078e3cff */
[----:B------:R-:W-:Y:S01]  /*0400*/  ISETP.GE.AND P2, PT, R0, RZ, PT ;  /* 0x000000ff0000720c */ /* 0x000fe20003f46270 */
[----:B------:R-:W-:-:S06]  /*0410*/  VIADD R0, R48, 0x7f ;  /* 0x0000007f30007836 */ /* 0x000fcc0000000000 */
[----:B------:R-:W-:-:S04]  /*0420*/  @P0 VIADD R3, R3, 0x1 ;  /* 0x0000000103030836 */ /* 0x000fc80000000000 */
[----:B------:R-:W-:Y:S01]  /*0430*/  IMAD.MOV.U32 R250, RZ, RZ, R3 ;  /* 0x000000fffffa7224 */ /* 0x000fe200078e0003 */
[----:B------:R-:W-:-:S03]  /*0440*/  SHF.R.S32.HI R3, RZ, 0x1f, R0 ;  /* 0x0000001fff037819 */ /* 0x000fc60000011400 */
[----:B------:R-:W-:Y:S01]  /*0450*/  @!P2 IMAD.MOV R250, RZ, RZ, -R250 ;  /* 0x000000fffffaa224 */ /* 0x000fe200078e0afa */
[----:B------:R-:W-:Y:S02]  /*0460*/  LEA.HI R3, R3, R0, RZ, 0x7 ;  /* 0x0000000003037211 */ /* 0x000fe400078f38ff */
[----:B------:R-:W-:-:S04]  /*0470*/  @!P1 LOP3.LUT R250, RZ, R4, RZ, 0x33, !PT ;  /* 0x00000004fffa9212 */ /* 0x000fc800078e33ff */
[----:B------:R-:W-:Y:S01]  /*0480*/  LEA.HI.SX32 R3, R3, -R250, 0x19 ;  /* 0x800000fa03037211 */ /* 0x000fe200078fcaff */
[----:B------:R-:W-:-:S03]  /*0490*/  IMAD.MOV R6, RZ, RZ, -R250 ;  /* 0x000000ffff067224 */ /* 0x000fc600078e0afa */
[----:B------:R-:W-:Y:S01]  /*04a0*/  VIMNMX R9, R3, 0x1, PT ;  /* 0x0000000103097848 */ /* 0x000fe20003fe0100 */
[----:B------:R-:W-:-:S03]  /*04b0*/  IMAD R6, R4, R6, R5 ;  /* 0x0000000604067224 */ /* 0x000fc600078e0205 */
[-C--:B------:R-:W-:Y:S02]  /*04c0*/  IABS R7, R9.reuse ;  /* 0x0000000900077213 */ /* 0x080fe40000000000 */
[----:B------:R-:W-:Y:S02]  /*04d0*/  IABS R10, R9 ;  /* 0x00000009000a7213 */ /* 0x000fe40000000000 */
[----:B------:R-:W0:Y:S08]  /*04e0*/  I2F.RP R0, R7 ;  /* 0x0000000700007306 */ /* 0x000e300000209400 */
[----:B0-----:R-:W0:Y:S02]  /*04f0*/  MUFU.RCP R0, R0 ;  /* 0x0000000000007308 */ /* 0x001e240000001000 */
[----:B0-----:R-:W-:-:S02]  /*0500*/  VIADD R2, R0, 0xffffffe ;  /* 0x0ffffffe00027836 */ /* 0x001fc40000000000 */
[----:B------:R-:W-:-:S04]  /*0510*/  IMAD.MOV R0, RZ, RZ, -R10 ;  /* 0x000000ffff007224 */ /* 0x000fc800078e0a0a */
[----:B------:R0:W1:Y:S02]  /*0520*/  F2I.FTZ.U32.TRUNC.NTZ R3, R2 ;  /* 0x0000000200037305 */ /* 0x000064000021f000 */
[----:B0-----:R-:W-:Y:S02]  /*0530*/  IMAD.MOV.U32 R2, RZ, RZ, RZ ;  /* 0x000000ffff027224 */ /* 0x001fe400078e00ff */
[----:B-1----:R-:W-:-:S04]  /*0540*/  IMAD.MOV R8, RZ, RZ, -R3 ;  /* 0x000000ffff087224 */ /* 0x002fc800078e0a03 */
[----:B------:R-:W-:Y:S01]  /*0550*/  IMAD.MOV.U32 R4, RZ, RZ, R8 ;  /* 0x000000ffff047224 */ /* 0x000fe200078e0008 */
[----:B------:R-:W-:-:S03]  /*0560*/  IABS R8, R6 ;  /* 0x0000000600087213 */ /* 0x000fc60000000000 */
[----:B------:R-:W-:Y:S02]  /*0570*/  IMAD R5, R4, R7, RZ ;  /* 0x0000000704057224 */ /* 0x000fe400078e02ff */
[----:B------:R-:W-:Y:S02]  /*0580*/  IMAD.MOV.U32 R4, RZ, RZ, R8 ;  /* 0x000000ffff047224 */ /* 0x000fe400078e0008 */
[----:B------:R-:W-:Y:S02]  /*0590*/  IMAD.HI.U32 R3, R3, R5, R2 ;  /* 0x0000000503037227 */ /* 0x000fe400078e0002 */
[----:B------:R-:W0:Y:S04]  /*05a0*/  LDC R5, c[0x0][0x230] ;  /* 0x00008c00ff057b82 */ /* 0x000e280000000800 */
[----:B------:R-:W-:-:S04]  /*05b0*/  IMAD.HI.U32 R3, R3, R4, RZ ;  /* 0x0000000403037227 */ /* 0x000fc800078e00ff */
[----:B------:R-:W-:-:S05]  /*05c0*/  IMAD R0, R3, R0, R4 ;  /* 0x0000000003007224 */ /* 0x000fca00078e0204 */
[----:B------:R-:W-:Y:S01]  /*05d0*/  ISETP.GT.U32.AND P1, PT, R7, R0, PT ;  /* 0x000000000700720c */ /* 0x000fe20003f24070 */
[----:B0-----:R-:W-:-:S12]  /*05e0*/  VIADD R5, R5, 0x1f ;  /* 0x0000001f05057836 */ /* 0x001fd80000000000 */
[----:B------:R-:W-:Y:S02]  /*05f0*/  @!P1 IMAD.IADD R0, R0, 0x1, -R7 ;  /* 0x0000000100009824 */ /* 0x000fe400078e0a07 */
[----:B------:R-:W-:Y:S01]  /*0600*/  @!P1 VIADD R3, R3, 0x1 ;  /* 0x0000000103039836 */ /* 0x000fe20000000000 */
[----:B------:R-:W-:Y:S02]  /*0610*/  ISETP.NE.AND P1, PT, R9, RZ, PT ;  /* 0x000000ff0900720c */ /* 0x000fe40003f25270 */
[----:B------:R-:W-:Y:S02]  /*0620*/  ISETP.GE.U32.AND P0, PT, R0, R7, PT ;  /* 0x000000070000720c */ /* 0x000fe40003f06070 */
[----:B------:R-:W0:Y:S01]  /*0630*/  S2R R7, SR_TID.X ;  /* 0x0000000000077919 */ /* 0x000e220000002100 */
[----:B------:R-:W-:-:S04]  /*0640*/  LOP3.LUT R0, R6, R9, RZ, 0x3c, !PT ;  /* 0x0000000906007212 */ /* 0x000fc800078e3cff */
[----:B------:R-:W-:-:S06]  /*0650*/  ISETP.GE.AND P2, PT, R0, RZ, PT ;  /* 0x000000ff0000720c */ /* 0x000fcc0003f46270 */
[----:B------:R-:W-:Y:S01]  /*0660*/  @P0 VIADD R3, R3, 0x1 ;  /* 0x0000000103030836 */ /* 0x000fe20000000000 */
[----:B------:R-:W-:-:S06]  /*0670*/  ISETP.GE.AND P0, PT, R5, 0x20, PT ;  /* 0x000000200500780c */ /* 0x000fcc0003f06270 */
[----:B------:R-:W-:Y:S01]  /*0680*/  @!P2 IMAD.MOV R3, RZ, RZ, -R3 ;  /* 0x000000ffff03a224 */ /* 0x000fe200078e0a03 */
[----:B------:R-:W-:-:S05]  /*0690*/  @!P1 LOP3.LUT R3, RZ, R9, RZ, 0x33, !PT ;  /* 0x00000009ff039212 */ /* 0x000fca00078e33ff */
[----:B------:R-:W-:-:S04]  /*06a0*/  IMAD.MOV R0, RZ, RZ, -R3 ;  /* 0x000000ffff007224 */ /* 0x000fc800078e0a03 */
[----:B------:R-:W-:Y:S01]  /*06b0*/  IMAD R0, R9, R0, R6 ;  /* 0x0000000009007224 */ /* 0x000fe200078e0206 */
[----:B0-----:R-:W-:-:S03]  /*06c0*/  LOP3.LUT R251, R7, 0x7f, RZ, 0xc0, !PT ;  /* 0x0000007f07fb7812 */ /* 0x001fc600078ec0ff */
[----:B------:R-:W-:Y:S01]  /*06d0*/  IMAD.IADD R250, R250, 0x1, R0 ;  /* 0x00000001fafa7824 */ /* 0x000fe200078e0200 */
[----:B------:R-:W-:Y:S01]  /*06e0*/  LOP3.LUT R13, R7, 0x60, RZ, 0xc0, !PT ;  /* 0x00000060070d7812 */ /* 0x000fe200078ec0ff */
[----:B------:R-:W-:Y:S02]  /*06f0*/  IMAD.SHL.U32 R0, R3, 0x80, RZ ;  /* 0x0000008003007824 */ /* 0x000fe400078e00ff */
[----:B------:R-:W-:Y:S01]  /*0700*/  IMAD R250, R250, 0x80, R251 ;  /* 0x00000080fafa7824 */ /* 0x000fe200078e02fb */
[----:B------:R-:W-:Y:S06]  /*0710*/  @!P0 BRA `(.L_x_0) ;  /* 0x0000004c00348947 */ /* 0x000fec0003800000 */
[----:B------:R-:W-:Y:S01]  /*0720*/  IABS R15, R48 ;  /* 0x00000030000f7213 */ /* 0x000fe20000000000 */
[----:B------:R-:W0:Y:S01]  /*0730*/  LDC R236, c[0x0][0x23c] ;  /* 0x00008f00ffec7b82 */ /* 0x000e220000000800 */
[----:B------:R-:W-:Y:S01]  /*0740*/  IABS R6, R49 ;  /* 0x0000003100067213 */ /* 0x000fe20000000000 */
[----:B------:R-:W-:Y:S01]  /*0750*/  ULDC UR4, c[0x0][0x234] ;  /* 0x00008d0000047ab9 */ /* 0x000fe20000000800 */
[----:B------:R-:W1:Y:S01]  /*0760*/  I2F.RP R10, R15 ;  /* 0x0000000f000a7306 */ /* 0x000e620000209400 */
[----:B------:R-:W-:Y:S01]  /*0770*/  LEA.HI R30, R13, R0, RZ, 0x1b ;  /* 0x000000000d1e7211 */ /* 0x000fe200078fd8ff */
[----:B------:R-:W-:Y:S01]  /*0780*/  USHF.R.U32.HI UR13, URZ, 0x4, UR12 ;  /* 0x000000043f0d7899 */ /* 0x000fe2000801160c */
[----:B------:R-:W-:Y:S01]  /*0790*/  ISETP.GE.AND P2, PT, R250, RZ, PT ;  /* 0x000000fffa00720c */ /* 0x000fe20003f46270 */
[----:B------:R-:W-:Y:S01]  /*07a0*/  ULDC UR6, c[0x0][0x230] ;  /* 0x00008c0000067ab9 */ /* 0x000fe20000000800 */
[----:B------:R-:W-:Y:S01]  /*07b0*/  IABS R55, R30 ;  /* 0x0000001e00377213 */ /* 0x000fe20000000000 */
[C---:B------:R-:W-:Y:S01]  /*07c0*/  VIADD R14, R30.reuse, 0x78 ;  /* 0x000000781e0e7836 */ /* 0x040fe20000000000 */
[----:B------:R-:W-:Y:S01]  /*07d0*/  USGXT.U32 UR13, UR13, 0xe ;  /* 0x0000000e0d0d789a */ /* 0x000fe20008000000 */
[----:B------:R-:W2:Y:S01]  /*07e0*/  I2F.RP R4, R6 ;  /* 0x0000000600047306 */ /* 0x000ea20000209400 */
[C---:B------:R-:W-:Y:S01]  /*07f0*/  VIADD R16, R30.reuse, 0x74 ;  /* 0x000000741e107836 */ /* 0x040fe20000000000 */
[----:B------:R-:W-:Y:S01]  /*0800*/  CS2R R88, SRZ ;  /* 0x0000000000587805 */ /* 0x000fe2000001ff00 */
[----:B------:R-:W-:Y:S01]  /*0810*/  VIADD R18, R30, 0x6c ;  /* 0x0000006c1e127836 */ /* 0x000fe20000000000 */
[----:B------:R-:W-:Y:S01]  /*0820*/  ISETP.GE.AND P5, PT, R14, RZ, PT ;  /* 0x000000ff0e00720c */ /* 0x000fe20003fa6270 */
[C---:B------:R-:W-:Y:S01]  /*0830*/  VIADD R19, R30.reuse, 0x68 ;  /* 0x000000681e137836 */ /* 0x040fe20000000000 */
[----:B------:R-:W-:Y:S01]  /*0840*/  IABS R13, R16 ;  /* 0x00000010000d7213 */ /* 0x000fe20000000000 */
[C---:B------:R-:W-:Y:S01]  /*0850*/  VIADD R22, R30.reuse, 0x54 ;  /* 0x000000541e167836 */ /* 0x040fe20000000000 */
[----:B-1----:R-:W1:Y:S01]  /*0860*/  MUFU.RCP R10, R10 ;  /* 0x0000000a000a7308 */ /* 0x002e620000001000 */
[C---:B------:R-:W-:Y:S01]  /*0870*/  VIADD R20, R30.reuse, 0x58 ;  /* 0x000000581e147836 */ /* 0x040fe20000000000 */
[----:B------:R-:W-:Y:S01]  /*0880*/  IABS R17, R19 ;  /* 0x0000001300117213 */ /* 0x000fe20000000000 */
[C---:B------:R-:W-:Y:S01]  /*0890*/  VIADD R24, R30.reuse, 0x3c ;  /* 0x0000003c1e187836 */ /* 0x040fe20000000000 */
[----:B------:R-:W-:Y:S01]  /*08a0*/  UIADD3 UR8, UP0, UR13, 0x80, URZ ;  /* 0x000000800d087890 */ /* 0x000fe2000ff1e03f */
[C---:B------:R-:W-:Y:S01]  /*08b0*/  VIADD R26, R30.reuse, 0x38 ;  /* 0x000000381e1a7836 */ /* 0x040fe20000000000 */
[----:B------:R-:W-:Y:S01]  /*08c0*/  IABS R23, R20 ;  /* 0x0000001400177213 */ /* 0x000fe20000000000 */
[C---:B------:R-:W-:Y:S01]  /*08d0*/  VIADD R28, R30.reuse, 0x34 ;  /* 0x000000341e1c7836 */ /* 0x040fe20000000000 */
[----:B--2---:R-:W2:Y:S01]  /*08e0*/  MUFU.RCP R4, R4 ;  /* 0x0000000400047308 */ /* 0x004ea20000001000 */
[----:B------:R-:W-:Y:S01]  /*08f0*/  IABS R31, R24 ;  /* 0x00000018001f7213 */ /* 0x000fe20000000000 */
[C---:B------:R-:W-:Y:S01]  /*0900*/  VIADD R32, R30.reuse, 0x30 ;  /* 0x000000301e207836 */ /* 0x040fe20000000000 */
[----:B------:R-:W-:Y:S01]  /*0910*/  IABS R33, R26 ;  /* 0x0000001a00217213 */ /* 0x000fe20000000000 */
[C---:B------:R-:W-:Y:S01]  /*0920*/  VIADD R34, R30.reuse, 0x2c ;  /* 0x0000002c1e227836 */ /* 0x040fe20000000000 */
[----:B------:R-:W-:Y:S01]  /*0930*/  CS2R R90, SRZ ;  /* 0x00000000005a7805 */ /* 0x000fe2000001ff00 */
[C---:B------:R-:W-:Y:S01]  /*0940*/  VIADD R36, R30.reuse, 0x18 ;  /* 0x000000181e247836 */ /* 0x040fe20000000000 */
[----:B------:R-:W-:Y:S01]  /*0950*/  CS2R R92, SRZ ;  /* 0x00000000005c7805 */ /* 0x000fe2000001ff00 */
[----:B------:R-:W-:Y:S01]  /*0960*/  VIADD R38, R30, 0x14 ;  /* 0x000000141e267836 */ /* 0x000fe20000000000 */
[----:B------:R-:W-:Y:S01]  /*0970*/  IABS R35, R34 ;  /* 0x0000002200237213 */ /* 0x000fe20000000000 */
[----:B-1----:R-:W-:Y:S01]  /*0980*/  VIADD R8, R10, 0xffffffe ;  /* 0x0ffffffe0a087836 */ /* 0x002fe20000000000 */
[----:B------:R-:W-:Y:S01]  /*0990*/  IABS R10, R250 ;  /* 0x000000fa000a7213 */ /* 0x000fe20000000000 */
[C---:B------:R-:W-:Y:S01]  /*09a0*/  VIADD R40, R30.reuse, 0x10 ;  /* 0x000000101e287836 */ /* 0x040fe20000000000 */
[----:B------:R-:W-:Y:S01]  /*09b0*/  IABS R41, R36 ;  /* 0x0000002400297213 */ /* 0x000fe20000000000 */
[----:B------:R1:W3:Y:S01]  /*09c0*/  F2I.FTZ.U32.TRUNC.NTZ R9, R8 ;  /* 0x0000000800097305 */ /* 0x0002e2000021f000 */
[----:B------:R-:W-:Y:S01]  /*09d0*/  IABS R43, R38 ;  /* 0x00000026002b7213 */ /* 0x000fe20000000000 */
[----:B------:R-:W-:Y:S01]  /*09e0*/  VIADD R44, R30, 0x8 ;  /* 0x000000081e2c7836 */ /* 0x000fe20000000000 */
[----:B------:R-:W-:Y:S01]  /*09f0*/  IABS R45, R40 ;  /* 0x00000028002d7213 */ /* 0x000fe20000000000 */
[----:B--2---:R-:W-:Y:S01]  /*0a00*/  VIADD R2, R4, 0xffffffe ;  /* 0x0ffffffe04027836 */ /* 0x004fe20000000000 */
[----:B------:R-:W-:Y:S01]  /*0a10*/  CS2R R94, SRZ ;  /* 0x00000000005e7805 */ /* 0x000fe2000001ff00 */
[C---:B------:R-:W-:Y:S01]  /*0a20*/  VIADD R42, R30.reuse, 0xc ;  /* 0x0000000c1e2a7836 */ /* 0x040fe20000000000 */
[----:B------:R-:W-:Y:S01]  /*0a30*/  IABS R51, R44 ;  /* 0x0000002c00337213 */ /* 0x000fe20000000000 */
[----:B------:R2:W4:Y:S01]  /*0a40*/  F2I.FTZ.U32.TRUNC.NTZ R3, R2 ;  /* 0x0000000200037305 */ /* 0x000522000021f000 */
[----:B-1----:R-:W-:Y:S01]  /*0a50*/  IMAD.MOV.U32 R8, RZ, RZ, RZ ;  /* 0x000000ffff087224 */ /* 0x002fe200078e00ff */
[----:B------:R-:W-:Y:S01]  /*0a60*/  CS2R R96, SRZ ;  /* 0x0000000000607805 */ /* 0x000fe2000001ff00 */
[----:B------:R-:W-:Y:S01]  /*0a70*/  VIADD R46, R30, 0x4 ;  /* 0x000000041e2e7836 */ /* 0x000fe20000000000 */
[----:B------:R-:W-:Y:S01]  /*0a80*/  IABS R47, R42 ;  /* 0x0000002a002f7213 */ /* 0x000fe20000000000 */
[----:B0-----:R-:W-:Y:S01]  /*0a90*/  IMAD.SHL.U32 R242, R236, 0x20, RZ ;  /* 0x00000020ecf27824 */ /* 0x001fe200078e00ff */
[----:B------:R-:W-:Y:S01]  /*0aa0*/  CS2R R98, SRZ ;  /* 0x0000000000627805 */ /* 0x000fe2000001ff00 */
[--C-:B---3--:R-:W-:Y:S01]  /*0ab0*/  IMAD.MOV R12, RZ, RZ, -R9.reuse ;  /* 0x000000ffff0c7224 */ /* 0x108fe200078e0a09 */
[----:B------:R-:W-:Y:S01]  /*0ac0*/  IABS R53, R46 ;  /* 0x0000002e00357213 */ /* 0x000fe20000000000 */
[----:B--2---:R-:W-:Y:S01]  /*0ad0*/  IMAD.MOV.U32 R2, RZ, RZ, RZ ;  /* 0x000000ffff027224 */ /* 0x004fe200078e00ff */
[----:B------:R-:W-:Y:S01]  /*0ae0*/  CS2R R100, SRZ ;  /* 0x0000000000647805 */ /* 0x000fe2000001ff00 */
[----:B------:R-:W-:Y:S01]  /*0af0*/  IMAD R11, R12, R15, RZ ;  /* 0x0000000f0c0b7224 */ /* 0x000fe200078e02ff */
[----:B------:R-:W-:Y:S01]  /*0b00*/  CS2R R102, SRZ ;  /* 0x0000000000667805 */ /* 0x000fe2000001ff00 */
[----:B------:R-:W-:Y:S01]  /*0b10*/  VIADD R12, R30, 0x7c ;  /* 0x0000007c1e0c7836 */ /* 0x000fe20000000000 */
[----:B------:R-:W-:Y:S01]  /*0b20*/  CS2R R104, SRZ ;  /* 0x0000000000687805 */ /* 0x000fe2000001ff00 */
[----:B------:R-:W-:Y:S01]  /*0b30*/  IMAD.HI.U32 R9, R9, R11, R8 ;  /* 0x0000000b09097227 */ /* 0x000fe200078e0008 */
[----:B------:R-:W-:-:S02]  /*0b40*/  CS2R R106, SRZ ;  /* 0x00000000006a7805 */ /* 0x000fc4000001ff00 */
[----:B------:R-:W-:Y:S02]  /*0b50*/  CS2R R108, SRZ ;  /* 0x00000000006c7805 */ /* 0x000fe4000001ff00 */
[----:B------:R-:W-:Y:S01]  /*0b60*/  IABS R4, R12 ;  /* 0x0000000c00047213 */ /* 0x000fe20000000000 */
[----:B----4-:R-:W-:Y:S01]  /*0b70*/  IMAD.MOV R11, RZ, RZ, -R3 ;  /* 0x000000ffff0b7224 */ /* 0x010fe200078e0a03 */
[----:B------:R-:W-:Y:S01]  /*0b80*/  ISETP.GE.AND P6, PT, R12, RZ, PT ;  /* 0x000000ff0c00720c */ /* 0x000fe20003fc6270 */
[----:B------:R-:W-:Y:S01]  /*0b90*/  IMAD.HI.U32 R9, R9, R10, RZ ;  /* 0x0000000a09097227 */ /* 0x000fe200078e00ff */
[----:B------:R-:W-:Y:S02]  /*0ba0*/  CS2R R110, SRZ ;  /* 0x00000000006e7805 */ /* 0x000fe4000001ff00 */
[----:B------:R-:W-:Y:S02]  /*0bb0*/  CS2R R112, SRZ ;  /* 0x0000000000707805 */ /* 0x000fe4000001ff00 */
[----:B------:R-:W-:Y:S01]  /*0bc0*/  CS2R R114, SRZ ;  /* 0x0000000000727805 */ /* 0x000fe2000001ff00 */
[----:B------:R-:W-:Y:S01]  /*0bd0*/  IMAD.MOV R9, RZ, RZ, -R9 ;  /* 0x000000ffff097224 */ /* 0x000fe200078e0a09 */
[----:B------:R-:W-:-:S02]  /*0be0*/  CS2R R116, SRZ ;  /* 0x0000000000747805 */ /* 0x000fc4000001ff00 */
[----:B------:R-:W-:Y:S02]  /*0bf0*/  CS2R R118, SRZ ;  /* 0x0000000000767805 */ /* 0x000fe4000001ff00 */
[----:B------:R-:W-:Y:S01]  /*0c00*/  CS2R R120, SRZ ;  /* 0x0000000000787805 */ /* 0x000fe2000001ff00 */
[----:B------:R-:W-:Y:S01]  /*0c10*/  IMAD R10, R15, R9, R10 ;  /* 0x000000090f0a7224 */ /* 0x000fe200078e020a */
[----:B------:R-:W-:Y:S01]  /*0c20*/  CS2R R122, SRZ ;  /* 0x00000000007a7805 */ /* 0x000fe2000001ff00 */
[----:B------:R-:W-:Y:S01]  /*0c30*/  IMAD R9, R11, R6, RZ ;  /* 0x000000060b097224 */ /* 0x000fe200078e02ff */
[----:B------:R-:W-:Y:S01]  /*0c40*/  IABS R11, R14 ;  /* 0x0000000e000b7213 */ /* 0x000fe20000000000 */
[----:B------:R-:W-:Y:S01]  /*0c50*/  VIADD R14, R30, 0x70 ;  /* 0x000000701e0e7836 */ /* 0x000fe20000000000 */
[----:B------:R-:W-:Y:S01]  /*0c60*/  ISETP.GT.U32.AND P0, PT, R15, R10, PT ;  /* 0x0000000a0f00720c */ /* 0x000fe20003f04070 */
[----:B------:R-:W-:Y:S01]  /*0c70*/  IMAD.HI.U32 R2, R3, R9, R2 ;  /* 0x0000000903027227 */ /* 0x000fe200078e0002 */
[----:B------:R-:W-:-:S02]  /*0c80*/  CS2R R124, SRZ ;  /* 0x00000000007c7805 */ /* 0x000fc4000001ff00 */
[----:B------:R-:W-:Y:S02]  /*0c90*/  CS2R R126, SRZ ;  /* 0x00000000007e7805 */ /* 0x000fe4000001ff00 */
[----:B------:R-:W-:Y:S01]  /*0ca0*/  CS2R R128, SRZ ;  /* 0x0000000000807805 */ /* 0x000fe2000001ff00 */
[----:B------:R-:W-:Y:S01]  /*0cb0*/  IMAD.MOV.U32 R9, RZ, RZ, R4 ;  /* 0x000000ffff097224 */ /* 0x000fe200078e0004 */
[----:B------:R-:W-:Y:S01]  /*0cc0*/  CS2R R130, SRZ ;  /* 0x0000000000827805 */ /* 0x000fe2000001ff00 */
[C---:B------:R-:W-:Y:S01]  /*0cd0*/  IMAD.HI.U32 R4, R2.reuse, R11, RZ ;  /* 0x0000000b02047227 */ /* 0x040fe200078e00ff */
[----:B------:R-:W-:Y:S02]  /*0ce0*/  CS2R R132, SRZ ;  /* 0x0000000000847805 */ /* 0x000fe4000001ff00 */
[----:B------:R-:W-:Y:S02]  /*0cf0*/  CS2R R134, SRZ ;  /* 0x0000000000867805 */ /* 0x000fe4000001ff00 */
[----:B------:R-:W-:Y:S01]  /*0d00*/  CS2R R136, SRZ ;  /* 0x0000000000887805 */ /* 0x000fe2000001ff00 */
[----:B------:R-:W-:Y:S01]  /*0d10*/  IMAD.HI.U32 R3, R2, R9, RZ ;  /* 0x0000000902037227 */ /* 0x000fe200078e00ff */
[----:B------:R-:W-:-:S02]  /*0d20*/  CS2R R138, SRZ ;  /* 0x00000000008a7805 */ /* 0x000fc4000001ff00 */
[----:B------:R-:W-:Y:S02]  /*0d30*/  CS2R R140, SRZ ;  /* 0x00000000008c7805 */ /* 0x000fe4000001ff00 */
[----:B------:R-:W-:Y:S01]  /*0d40*/  CS2R R142, SRZ ;  /* 0x00000000008e7805 */ /* 0x000fe2000001ff00 */
[----:B------:R-:W-:Y:S01]  /*0d50*/  IMAD.MOV R3, RZ, RZ, -R3 ;  /* 0x000000ffff037224 */ /* 0x000fe200078e0a03 */
[----:B------:R-:W-:Y:S01]  /*0d60*/  CS2R R144, SRZ ;  /* 0x0000000000907805 */ /* 0x000fe2000001ff00 */
[----:B------:R-:W-:Y:S01]  /*0d70*/  @!P0 IMAD.IADD R10, R10, 0x1, -R15 ;  /* 0x000000010a0a8824 */ /* 0x000fe200078e0a0f */
[----:B------:R-:W-:Y:S01]  /*0d80*/  CS2R R146, SRZ ;  /* 0x0000000000927805 */ /* 0x000fe2000001ff00 */
[----:B------:R-:W-:Y:S01]  /*0d90*/  IMAD R3, R6, R3, R9 ;  /* 0x0000000306037224 */ /* 0x000fe200078e0209 */
[----:B------:R-:W-:Y:S01]  /*0da0*/  CS2R R148, SRZ ;  /* 0x0000000000947805 */ /* 0x000fe2000001ff00 */
[----:B------:R-:W-:Y:S01]  /*0db0*/  IMAD.HI.U32 R8, R2, R13, RZ ;  /* 0x0000000d02087227 */ /* 0x000fe200078e00ff */
[----:B------:R-:W-:-:S02]  /*0dc0*/  ISETP.GT.U32.AND P1, PT, R15, R10, PT ;  /* 0x0000000a0f00720c */ /* 0x000fc40003f24070 */
[----:B------:R-:W-:Y:S02]  /*0dd0*/  CS2R R150, SRZ ;  /* 0x0000000000967805 */ /* 0x000fe4000001ff00 */
[C---:B------:R-:W-:Y:S01]  /*0de0*/  ISETP.GT.U32.AND P0, PT, R6.reuse, R3, PT ;  /* 0x000000030600720c */ /* 0x040fe20003f04070 */
[----:B------:R-:W-:Y:S01]  /*0df0*/  IMAD.MOV R4, RZ, RZ, -R4 ;  /* 0x000000ffff047224 */ /* 0x000fe200078e0a04 */
[----:B------:R-:W-:Y:S01]  /*0e00*/  CS2R R56, SRZ ;  /* 0x0000000000387805 */ /* 0x000fe2000001ff00 */
[----:B------:R-:W-:Y:S01]  /*0e10*/  IMAD.MOV R8, RZ, RZ, -R8 ;  /* 0x000000ffff087224 */ /* 0x000fe200078e0a08 */
[----:B------:R-:W-:Y:S01]  /*0e20*/  CS2R R58, SRZ ;  /* 0x00000000003a7805 */ /* 0x000fe2000001ff00 */
[C---:B------:R-:W-:Y:S01]  /*0e30*/  IMAD R9, R6.reuse, R4, R11 ;  /* 0x0000000406097224 */ /* 0x040fe200078e020b */
[----:B------:R-:W-:Y:S01]  /*0e40*/  CS2R R60, SRZ ;  /* 0x00000000003c7805 */ /* 0x000fe2000001ff00 */
[----:B------:R-:W-:Y:S01]  /*0e50*/  IMAD R11, R6, R8, R13 ;  /* 0x00000008060b7224 */ /* 0x000fe200078e020d */
[----:B------:R-:W-:-:S02]  /*0e60*/  IABS R13, R14 ;  /* 0x0000000e000d7213 */ /* 0x000fc40000000000 */
[----:B------:R-:W-:Y:S02]  /*0e70*/  CS2R R62, SRZ ;  /* 0x00000000003e7805 */ /* 0x000fe4000001ff00 */
[----:B------:R-:W-:Y:S01]  /*0e80*/  ISETP.GT.U32.AND P3, PT, R6, R9, PT ;  /* 0x000000090600720c */ /* 0x000fe20003f64070 */
[----:B------:R-:W-:Y:S01]  /*0e90*/  @!P1 IMAD.IADD R10, R10, 0x1, -R15 ;  /* 0x000000010a0a9824 */ /* 0x000fe200078e0a0f */
[----:B------:R-:W-:Y:S01]  /*0ea0*/  ISETP.GT.U32.AND P4, PT, R6, R11, PT ;  /* 0x0000000b0600720c */ /* 0x000fe20003f84070 */
[----:B------:R-:W-:Y:S01]  /*0eb0*/  @!P0 IMAD.IADD R3, R3, 0x1, -R6 ;  /* 0x0000000103038824 */ /* 0x000fe200078e0a06 */
[----:B------:R-:W-:Y:S01]  /*0ec0*/  IABS R15, R18 ;  /* 0x00000012000f7213 */ /* 0x000fe20000000000 */
[----:B------:R-:W-:Y:S01]  /*0ed0*/  IMAD.HI.U32 R4, R2, R13, RZ ;  /* 0x0000000d02047227 */ /* 0x000fe200078e00ff */
[----:B------:R-:W-:Y:S02]  /*0ee0*/  ISETP.NE.AND P1, PT, R48, RZ, PT ;  /* 0x000000ff3000720c */ /* 0x000fe40003f25270 */
[----:B------:R-:W-:-:S02]  /*0ef0*/  CS2R R64, SRZ ;  /* 0x0000000000407805 */ /* 0x000fc4000001ff00 */
[----:B------:R-:W-:Y:S01]  /*0f00*/  ISETP.GT.U32.AND P0, PT, R6, R3, PT ;  /* 0x000000030600720c */ /* 0x000fe20003f04070 */
[----:B------:R-:W-:Y:S01]  /*0f10*/  IMAD.HI.U32 R8, R2, R15, RZ ;  /* 0x0000000f02087227 */ /* 0x000fe200078e00ff */
[----:B------:R-:W-:Y:S02]  /*0f20*/  CS2R R66, SRZ ;  /* 0x0000000000427805 */ /* 0x000fe4000001ff00 */
        /* <DEDUP_REMOVED lines=9> */
[----:B------:R-:W-:-:S02]  /*0fc0*/  CS2R R78, SRZ ;  /* 0x00000000004e7805 */ /* 0x000fc4000001ff00 */
[----:B------:R-:W-:Y:S02]  /*0fd0*/  CS2R R80, SRZ ;  /* 0x0000000000507805 */ /* 0x000fe4000001ff00 */
[----:B------:R-:W-:Y:S01]  /*0fe0*/  CS2R R82, SRZ ;  /* 0x0000000000527805 */ /* 0x000fe2000001ff00 */
[----:B------:R-:W-:Y:S01]  /*0ff0*/  @!P0 IMAD.IADD R3, R3, 0x1, -R6 ;  /* 0x0000000103038824 */ /* 0x000fe200078e0a06 */
[C---:B------:R-:W-:Y:S01]  /*1000*/  ISETP.GT.U32.AND P0, PT, R6.reuse, R11, PT ;  /* 0x0000000b0600720c */ /* 0x040fe20003f04070 */
[----:B------:R-:W-:Y:S01]  /*1010*/  IMAD.MOV R12, RZ, RZ, -R4 ;  /* 0x000000ffff0c7224 */ /* 0x000fe200078e0a04 */
[----:B------:R-:W-:Y:S01]  /*1020*/  CS2R R84, SRZ ;  /* 0x0000000000547805 */ /* 0x000fe2000001ff00 */
[----:B------:R-:W-:Y:S01]  /*1030*/  @!P3 IMAD.IADD R9, R9, 0x1, -R6 ;  /* 0x000000010909b824 */ /* 0x000fe200078e0a06 */
[----:B------:R-:W-:Y:S01]  /*1040*/  CS2R R86, SRZ ;  /* 0x0000000000567805 */ /* 0x000fe2000001ff00 */
[----:B------:R-:W-:Y:S01]  /*1050*/  IMAD.MOV.U32 R4, RZ, RZ, R10 ;  /* 0x000000ffff047224 */ /* 0x000fe200078e000a */
[----:B------:R-:W-:Y:S01]  /*1060*/  UMOV UR10, 0xfffffffe ;  /* 0xfffffffe000a7882 */ /* 0x000fe20000000000 */
[----:B------:R-:W-:Y:S01]  /*1070*/  IMAD.MOV R10, RZ, RZ, -R8 ;  /* 0x000000ffff0a7224 */ /* 0x000fe200078e0a08 */
[C---:B------:R-:W-:Y:S01]  /*1080*/  ISETP.GT.U32.AND P3, PT, R6.reuse, R9, PT ;  /* 0x000000090600720c */ /* 0x040fe20003f64070 */
[----:B------:R-:W-:Y:S01]  /*1090*/  IMAD R13, R6, R12, R13 ;  /* 0x0000000c060d7224 */ /* 0x000fe200078e020d */
[----:B------:R-:W-:Y:S01]  /*10a0*/  UMOV UR11, 0x7fffffdf ;  /* 0x7fffffdf000b7882 */ /* 0x000fe20000000000 */
[----:B------:R-:W-:Y:S01]  /*10b0*/  @!P2 IMAD.MOV R4, RZ, RZ, -R4 ;  /* 0x000000ffff04a224 */ /* 0x000fe200078e0a04 */
[----:B------:R-:W-:Y:S01]  /*10c0*/  ISETP.GE.AND P2, PT, R16, RZ, PT ;  /* 0x000000ff1000720c */ /* 0x000fe20003f46270 */
[----:B------:R-:W-:Y:S01]  /*10d0*/  IMAD.MOV.U32 R8, RZ, RZ, R3 ;  /* 0x000000ffff087224 */ /* 0x000fe200078e0003 */
[C---:B------:R-:W-:Y:S01]  /*10e0*/  ISETP.GT.U32.AND P4, PT, R6.reuse, R13, PT ;  /* 0x0000000d0600720c */ /* 0x040fe20003f84070 */
[----:B------:R-:W-:Y:S01]  /*10f0*/  IMAD R3, R6, R10, R17 ;  /* 0x0000000a06037224 */ /* 0x000fe200078e0211 */
[----:B------:R-:W-:Y:S01]  /*1100*/  @!P1 LOP3.LUT R4, RZ, R48, RZ, 0x33, !PT ;  /* 0x00000030ff049212 */ /* 0x000fe200078e33ff */
[----:B------:R-:W-:Y:S01]  /*1110*/  VIADD R16, R30, 0x64 ;  /* 0x000000641e107836 */ /* 0x000fe20000000000 */
[----:B------:R-:W-:Y:S01]  /*1120*/  ISETP.GE.AND P1, PT, R14, RZ, PT ;  /* 0x000000ff0e00720c */ /* 0x000fe20003f26270 */
[--C-:B------:R-:W-:Y:S01]  /*1130*/  @!P0 IMAD.IADD R11, R11, 0x1, -R6.reuse ;  /* 0x000000010b0b8824 */ /* 0x100fe200078e0a06 */
[----:B------:R-:W-:Y:S01]  /*1140*/  ISETP.GT.U32.AND P0, PT, R6, R3, PT ;  /* 0x000000030600720c */ /* 0x000fe20003f04070 */
[----:B------:R-:W-:Y:S01]  /*1150*/  @!P3 IMAD.IADD R9, R9, 0x1, -R6 ;  /* 0x000000010909b824 */ /* 0x000fe200078e0a06 */
[----:B------:R-:W-:Y:S01]  /*1160*/  IABS R12, R16 ;  /* 0x00000010000c7213 */ /* 0x000fe20000000000 */
[----:B------:R-:W-:Y:S01]  /*1170*/  VIADD R14, R30, 0x60 ;  /* 0x000000601e0e7836 */ /* 0x000fe20000000000 */
[----:B------:R-:W-:Y:S01]  /*1180*/  ISETP.GE.AND P3, PT, R18, RZ, PT ;  /* 0x000000ff1200720c */ /* 0x000fe20003f66270 */
[----:B------:R-:W-:Y:S01]  /*1190*/  @!P6 IMAD.MOV R8, RZ, RZ, -R8 ;  /* 0x000000ffff08e224 */ /* 0x000fe200078e0a08 */
[----:B------:R-:W-:Y:S01]  /*11a0*/  ISETP.GT.U32.AND P6, PT, R6, R15, PT ;  /* 0x0000000f0600720c */ /* 0x000fe20003fc4070 */
[----:B------:R-:W-:Y:S01]  /*11b0*/  IMAD.MOV.U32 R17, RZ, RZ, R12 ;  /* 0x000000ffff117224 */ /* 0x000fe200078e000c */
[----:B------:R-:W-:Y:S01]  /*11c0*/  UMOV UR7, 0x80000020 ;  /* 0x8000002000077882 */ /* 0x000fe20000000000 */
[----:B------:R-:W-:Y:S01]  /*11d0*/  @!P4 IMAD.IADD R13, R13, 0x1, -R6 ;  /* 0x000000010d0dc824 */ /* 0x000fe200078e0a06 */
[----:B------:R-:W-:Y:S01]  /*11e0*/  ISETP.GE.AND P4, PT, R19, RZ, PT ;  /* 0x000000ff1300720c */ /* 0x000fe20003f86270 */
[----:B------:R-:W-:Y:S01]  /*11f0*/  IMAD.HI.U32 R12, R2, R17, RZ ;  /* 0x00000011020c7227 */ /* 0x000fe200078e00ff */
[----:B------:R-:W-:-:S03]  /*1200*/  IABS R19, R14 ;  /* 0x0000000e00137213 */ /* 0x000fc60000000000 */
[----:B------:R-:W-:Y:S02]  /*1210*/  IMAD.MOV.U32 R10, RZ, RZ, R9 ;  /* 0x000000ffff0a7224 */ /* 0x000fe400078e0009 */
[----:B------:R-:W-:Y:S02]  /*1220*/  @!P0 IMAD.IADD R3, R3, 0x1, -R6 ;  /* 0x0000000103038824 */ /* 0x000fe400078e0a06 */
[----:B------:R-:W-:Y:S02]  /*1230*/  IMAD.MOV R12, RZ, RZ, -R12 ;  /* 0x000000ffff0c7224 */ /* 0x000fe400078e0a0c */
[----:B------:R-:W-:Y:S01]  /*1240*/  @!P5 IMAD.MOV R10, RZ, RZ, -R10 ;  /* 0x000000ffff0ad224 */ /* 0x000fe200078e0a0a */
[C---:B------:R-:W-:Y:S01]  /*1250*/  ISETP.GT.U32.AND P5, PT, R6.reuse, R13, PT ;  /* 0x0000000d0600720c */ /* 0x040fe20003fa4070 */
[C---:B------:R-:W-:Y:S01]  /*1260*/  IMAD R9, R6.reuse, R12, R17 ;  /* 0x0000000c06097224 */ /* 0x040fe200078e0211 */
[----:B------:R-:W-:Y:S01]  /*1270*/  ISETP.GT.U32.AND P0, PT, R6, R3, PT ;  /* 0x000000030600720c */ /* 0x000fe20003f04070 */
[----:B------:R-:W-:-:S04]  /*1280*/  IMAD.HI.U32 R12, R2, R19, RZ ;  /* 0x00000013020c7227 */ /* 0x000fc800078e00ff */
[----:B------:R-:W-:Y:S02]  /*1290*/  IMAD.MOV R12, RZ, RZ, -R12 ;  /* 0x000000ffff0c7224 */ /* 0x000fe400078e0a0c */
[--C-:B------:R-:W-:Y:S02]  /*12a0*/  @!P6 IMAD.IADD R15, R15, 0x1, -R6.reuse ;  /* 0x000000010f0fe824 */ /* 0x100fe400078e0a06 */
[C---:B------:R-:W-:Y:S02]  /*12b0*/  IMAD R17, R6.reuse, R12, R19 ;  /* 0x0000000c06117224 */ /* 0x040fe400078e0213 */
[--C-:B------:R-:W-:Y:S01]  /*12c0*/  @!P5 IMAD.IADD R13, R13, 0x1, -R6.reuse ;  /* 0x000000010d0dd824 */ /* 0x100fe200078e0a06 */
[----:B------:R-:W-:Y:S01]  /*12d0*/  ISETP.GT.U32.AND P6, PT, R6, R15, PT ;  /* 0x0000000f0600720c */ /* 0x000fe20003fc4070 */
[----:B------:R-:W-:Y:S01]  /*12e0*/  VIADD R18, R30, 0x5c ;  /* 0x0000005c1e127836 */ /* 0x000fe20000000000 */
[C---:B------:R-:W-:Y:S01]  /*12f0*/  ISETP.GT.U32.AND P5, PT, R6.reuse, R9, PT ;  /* 0x000000090600720c */ /* 0x040fe20003fa4070 */
[----:B------:R-:W-:Y:S01]  /*1300*/  @!P0 IMAD.IADD R3, R3, 0x1, -R6 ;  /* 0x0000000103038824 */ /* 0x000fe200078e0a06 */
[----:B------:R-:W-:Y:S01]  /*1310*/  ISETP.GT.U32.AND P0, PT, R6, R17, PT ;  /* 0x000000110600720c */ /* 0x000fe20003f04070 */
[----:B------:R-:W-:Y:S01]  /*1320*/  @!P2 IMAD.MOV R11, RZ, RZ, -R11 ;  /* 0x000000ffff0ba224 */ /* 0x000fe200078e0a0b */
[----:B------:R-:W-:Y:S01]  /*1330*/  IABS R21, R18 ;  /* 0x0000001200157213 */ /* 0x000fe20000000000 */
[----:B------:R-:W-:Y:S01]  /*1340*/  @!P1 IMAD.MOV R13, RZ, RZ, -R13 ;  /* 0x000000ffff0d9224 */ /* 0x000fe200078e0a0d */
[----:B------:R-:W-:Y:S01]  /*1350*/  ISETP.GE.AND P2, PT, R16, RZ, PT ;  /* 0x000000ff1000720c */ /* 0x000fe20003f46270 */
[----:B------:R-:W-:Y:S01]  /*1360*/  IMAD R4, R4, UR4, RZ ;  /* 0x0000000404047c24 */ /* 0x000fe2000f8e02ff */
[----:B------:R-:W-:Y:S01]  /*1370*/  ISETP.GE.AND P1, PT, R18, RZ, PT ;  /* 0x000000ff1200720c */ /* 0x000fe20003f26270 */
[----:B------:R-:W-:Y:S01]  /*1380*/  IMAD.HI.U32 R12, R2, R21, RZ ;  /* 0x00000015020c7227 */ /* 0x000fe200078e00ff */
[----:B------:R-:W-:-:S03]  /*1390*/  ULDC.64 UR4, c[0x0][0x210] ;  /* 0x0000840000047ab9 */ /* 0x000fc60000000a00 */
[--C-:B------:R-:W-:Y:S01]  /*13a0*/  @!P6 IMAD.IADD R15, R15, 0x1, -R6.reuse ;  /* 0x000000010f0fe824 */ /* 0x100fe200078e0a06 */
[----:B------:R-:W-:Y:S01]  /*13b0*/  ISETP.GE.AND P6, PT, R14, RZ, PT ;  /* 0x000000ff0e00720c */ /* 0x000fe20003fc6270 */
[----:B------:R-:W-:Y:S01]  /*13c0*/  @!P5 IMAD.IADD R9, R9, 0x1, -R6 ;  /* 0x000000010909d824 */ /* 0x000fe200078e0a06 */
[----:B------:R-:W-:Y:S01]  /*13d0*/  IABS R14, R22 ;  /* 0x00000016000e7213 */ /* 0x000fe20000000000 */
[----:B------:R-:W-:Y:S02]  /*13e0*/  IMAD.MOV R12, RZ, RZ, -R12 ;  /* 0x000000ffff0c7224 */ /* 0x000fe400078e0a0c */
[----:B------:R-:W-:Y:S01]  /*13f0*/  @!P0 IMAD.IADD R17, R17, 0x1, -R6 ;  /* 0x0000000111118824 */ /* 0x000fe200078e0a06 */
[C---:B------:R-:W-:Y:S01]  /*1400*/  ISETP.GT.U32.AND P5, PT, R6.reuse, R9, PT ;  /* 0x000000090600720c */ /* 0x040fe20003fa4070 */
[C---:B------:R-:W-:Y:S02]  /*1410*/  IMAD R19, R6.reuse, R12, R21 ;  /* 0x0000000c06137224 */ /* 0x040fe400078e0215 */
[----:B------:R-:W-:Y:S01]  /*1420*/  IMAD.MOV.U32 R21, RZ, RZ, R14 ;  /* 0x000000ffff157224 */ /* 0x000fe200078e000e */
[----:B------:R-:W-:Y:S01]  /*1430*/  ISETP.GT.U32.AND P0, PT, R6, R17, PT ;  /* 0x000000110600720c */ /* 0x000fe20003f04070 */
[----:B------:R-:W-:-:S04]  /*1440*/  IMAD.HI.U32 R14, R2, R23, RZ ;  /* 0x00000017020e7227 */ /* 0x000fc800078e00ff */
[----:B------:R-:W-:Y:S02]  /*1450*/  IMAD.MOV R14, RZ, RZ, -R14 ;  /* 0x000000ffff0e7224 */ /* 0x000fe400078e0a0e */
[----:B------:R-:W-:-:S04]  /*1460*/  IMAD.HI.U32 R16, R2, R21, RZ ;  /* 0x0000001502107227 */ /* 0x000fc800078e00ff */
[----:B------:R-:W-:Y:S02]  /*1470*/  IMAD.MOV.U32 R12, RZ, RZ, R3 ;  /* 0x000000ffff0c7224 */ /* 0x000fe400078e0003 */
[----:B------:R-:W-:Y:S01]  /*1480*/  @!P3 IMAD.MOV R15, RZ, RZ, -R15 ;  /* 0x000000ffff0fb224 */ /* 0x000fe200078e0a0f */
[C---:B------:R-:W-:Y:S01]  /*1490*/  ISETP.GT.U32.AND P3, PT, R6.reuse, R19, PT ;  /* 0x000000130600720c */ /* 0x040fe20003f64070 */
[----:B------:R-:W-:Y:S02]  /*14a0*/  IMAD R3, R6, R14, R23 ;  /* 0x0000000e06037224 */ /* 0x000fe400078e0217 */
[----:B------:R-:W-:Y:S02]  /*14b0*/  IMAD.MOV R16, RZ, RZ, -R16 ;  /* 0x000000ffff107224 */ /* 0x000fe400078e0a10 */
[--C-:B------:R-:W-:Y:S01]  /*14c0*/  @!P5 IMAD.IADD R9, R9, 0x1, -R6.reuse ;  /* 0x000000010909d824 */ /* 0x100fe200078e0a06 */
[----:B------:R-:W-:Y:S01]  /*14d0*/  ISETP.GE.AND P5, PT, R22, RZ, PT ;  /* 0x000000ff1600720c */ /* 0x000fe20003fa6270 */
[----:B------:R-:W-:Y:S01]  /*14e0*/  @!P0 IMAD.IADD R17, R17, 0x1, -R6 ;  /* 0x0000000111118824 */ /* 0x000fe200078e0a06 */
[C---:B------:R-:W-:Y:S01]  /*14f0*/  ISETP.GT.U32.AND P0, PT, R6.reuse, R3, PT ;  /* 0x000000030600720c */ /* 0x040fe20003f04070 */
[----:B------:R-:W-:-:S02]  /*1500*/  IMAD R21, R6, R16, R21 ;  /* 0x0000001006157224 */ /* 0x000fc400078e0215 */
[----:B------:R-:W-:Y:S02]  /*1510*/  IMAD.MOV.U32 R14, RZ, RZ, R9 ;  /* 0x000000ffff0e7224 */ /* 0x000fe400078e0009 */
[----:B------:R-:W-:Y:S02]  /*1520*/  @!P3 IMAD.IADD R19, R19, 0x1, -R6 ;  /* 0x000000011313b824 */ /* 0x000fe400078e0a06 */
[----:B------:R-:W-:Y:S01]  /*1530*/  @!P2 IMAD.MOV R14, RZ, RZ, -R14 ;  /* 0x000000ffff0ea224 */ /* 0x000fe200078e0a0e */
[----:B------:R-:W-:Y:S01]  /*1540*/  ISETP.GT.U32.AND P2, PT, R6, R21, PT ;  /* 0x000000150600720c */ /* 0x000fe20003f44070 */
[----:B------:R-:W-:Y:S01]  /*1550*/  VIADD R18, R30, 0x50 ;  /* 0x000000501e127836 */ /* 0x000fe20000000000 */
[----:B------:R-:W-:Y:S01]  /*1560*/  ISETP.GT.U32.AND P3, PT, R6, R19, PT ;  /* 0x000000130600720c */ /* 0x000fe20003f64070 */
[----:B------:R-:W-:Y:S01]  /*1570*/  @!P4 IMAD.MOV R12, RZ, RZ, -R12 ;  /* 0x000000ffff0cc224 */ /* 0x000fe200078e0a0c */
[----:B------:R-:W-:Y:S01]  /*1580*/  ISETP.GE.AND P4, PT, R20, RZ, PT ;  /* 0x000000ff1400720c */ /* 0x000fe20003f86270 */
[----:B------:R-:W-:Y:S01]  /*1590*/  @!P0 IMAD.IADD R3, R3, 0x1, -R6 ;  /* 0x0000000103038824 */ /* 0x000fe200078e0a06 */
[----:B------:R-:W-:Y:S01]  /*15a0*/  IABS R23, R18 ;  /* 0x0000001200177213 */ /* 0x000fe20000000000 */
[----:B------:R-:W-:-:S02]  /*15b0*/  VIADD R16, R30, 0x4c ;  /* 0x0000004c1e107836 */ /* 0x000fc40000000000 */
[----:B------:R-:W-:Y:S01]  /*15c0*/  VIADD R20, R30, 0x48 ;  /* 0x000000481e147836 */ /* 0x000fe20000000000 */
[----:B------:R-:W-:Y:S01]  /*15d0*/  ISETP.GT.U32.AND P0, PT, R6, R3, PT ;  /* 0x000000030600720c */ /* 0x000fe20003f04070 */
[----:B------:R-:W-:Y:S01]  /*15e0*/  IMAD.HI.U32 R9, R2, R23, RZ ;  /* 0x0000001702097227 */ /* 0x000fe200078e00ff */
[----:B------:R-:W-:Y:S02]  /*15f0*/  IABS R25, R16 ;  /* 0x0000001000197213 */ /* 0x000fe40000000000 */
[----:B------:R-:W-:Y:S01]  /*1600*/  IABS R27, R20 ;  /* 0x00000014001b7213 */ /* 0x000fe20000000000 */
[--C-:B------:R-:W-:Y:S02]  /*1610*/  @!P2 IMAD.IADD R21, R21, 0x1, -R6.reuse ;  /* 0x000000011515a824 */ /* 0x100fe400078e0a06 */
[----:B------:R-:W-:Y:S02]  /*1620*/  IMAD.MOV R9, RZ, RZ, -R9 ;  /* 0x000000ffff097224 */ /* 0x000fe400078e0a09 */
[----:B------:R-:W-:Y:S01]  /*1630*/  @!P3 IMAD.IADD R19, R19, 0x1, -R6 ;  /* 0x000000011313b824 */ /* 0x000fe200078e0a06 */
[----:B------:R-:W-:Y:S01]  /*1640*/  ISETP.GT.U32.AND P2, PT, R6, R21, PT ;  /* 0x000000150600720c */ /* 0x000fe20003f44070 */
[----:B------:R-:W-:Y:S01]  /*1650*/  @!P6 IMAD.MOV R17, RZ, RZ, -R17 ;  /* 0x000000ffff11e224 */ /* 0x000fe200078e0a11 */
[----:B------:R-:W-:Y:S01]  /*1660*/  ISETP.GE.AND P3, PT, R16, RZ, PT ;  /* 0x000000ff1000720c */ /* 0x000fe20003f66270 */
[----:B------:R-:W-:Y:S01]  /*1670*/  IMAD R9, R6, R9, R23 ;  /* 0x0000000906097224 */ /* 0x000fe200078e0217 */
[----:B------:R-:W-:Y:S01]  /*1680*/  ISETP.GE.AND P6, PT, R18, RZ, PT ;  /* 0x000000ff1200720c */ /* 0x000fe20003fc6270 */
[----:B------:R-:W-:-:S04]  /*1690*/  IMAD.HI.U32 R16, R2, R25, RZ ;  /* 0x0000001902107227 */ /* 0x000fc800078e00ff */
[----:B------:R-:W-:-:S04]  /*16a0*/  IMAD.HI.U32 R18, R2, R27, RZ ;  /* 0x0000001b02127227 */ /* 0x000fc800078e00ff */
[----:B------:R-:W-:Y:S01]  /*16b0*/  @!P0 IMAD.IADD R3, R3, 0x1, -R6 ;  /* 0x0000000103038824 */ /* 0x000fe200078e0a06 */
[C---:B------:R-:W-:Y:S01]  /*16c0*/  ISETP.GT.U32.AND P0, PT, R6.reuse, R9, PT ;  /* 0x000000090600720c */ /* 0x040fe20003f04070 */
[----:B------:R-:W-:Y:S02]  /*16d0*/  IMAD.MOV R16, RZ, RZ, -R16 ;  /* 0x000000ffff107224 */ /* 0x000fe400078e0a10 */
[----:B------:R-:W-:Y:S02]  /*16e0*/  IMAD.MOV R18, RZ, RZ, -R18 ;  /* 0x000000ffff127224 */ /* 0x000fe400078e0a12 */
[C---:B------:R-:W-:Y:S02]  /*16f0*/  IMAD R23, R6.reuse, R16, R25 ;  /* 0x0000001006177224 */ /* 0x040fe400078e0219 */
[----:B------:R-:W-:Y:S02]  /*1700*/  IMAD R25, R6, R18, R27 ;  /* 0x0000001206197224 */ /* 0x000fe400078e021b */
[----:B------:R-:W-:-:S02]  /*1710*/  IMAD.MOV.U32 R16, RZ, RZ, R3 ;  /* 0x000000ffff107224 */ /* 0x000fc400078e0003 */
[----:B------:R-:W-:Y:S02]  /*1720*/  @!P2 IMAD.IADD R21, R21, 0x1, -R6 ;  /* 0x000000011515a824 */ /* 0x000fe400078e0a06 */
[----:B------:R-:W-:Y:S01]  /*1730*/  @!P4 IMAD.MOV R16, RZ, RZ, -R16 ;  /* 0x000000ffff10c224 */ /* 0x000fe200078e0a10 */
[C---:B------:R-:W-:Y:S01]  /*1740*/  ISETP.GT.U32.AND P4, PT, R6.reuse, R23, PT ;  /* 0x000000170600720c */ /* 0x040fe20003f84070 */
[----:B------:R-:W-:Y:S01]  /*1750*/  @!P5 IMAD.MOV R21, RZ, RZ, -R21 ;  /* 0x000000ffff15d224 */ /* 0x000fe200078e0a15 */
[----:B------:R-:W-:Y:S01]  /*1760*/  ISETP.GT.U32.AND P5, PT, R6, R25, PT ;  /* 0x000000190600720c */ /* 0x000fe20003fa4070 */
[----:B------:R-:W-:Y:S02]  /*1770*/  @!P0 IMAD.IADD R9, R9, 0x1, -R6 ;  /* 0x0000000109098824 */ /* 0x000fe400078e0a06 */
[C---:B------:R-:W-:Y:S02]  /*1780*/  VIADD R22, R30.reuse, 0x40 ;  /* 0x000000401e167836 */ /* 0x040fe40000000000 */
[----:B------:R-:W-:Y:S01]  /*1790*/  VIADD R3, R30, 0x44 ;  /* 0x000000441e037836 */ /* 0x000fe20000000000 */
[----:B------:R-:W-:Y:S01]  /*17a0*/  ISETP.GT.U32.AND P0, PT, R6, R9, PT ;  /* 0x000000090600720c */ /* 0x000fe20003f04070 */
[----:B------:R-:W-:Y:S01]  /*17b0*/  @!P1 IMAD.MOV R19, RZ, RZ, -R19 ;  /* 0x000000ffff139224 */ /* 0x000fe200078e0a13 */
[----:B------:R-:W-:-:S02]  /*17c0*/  IABS R29, R22 ;  /* 0x00000016001d7213 */ /* 0x000fc40000000000 */
[----:B------:R-:W-:Y:S01]  /*17d0*/  IABS R27, R3 ;  /* 0x00000003001b7213 */ /* 0x000fe20000000000 */
[--C-:B------:R-:W-:Y:S01]  /*17e0*/  @!P4 IMAD.IADD R23, R23, 0x1, -R6.reuse ;  /* 0x000000011717c824 */ /* 0x100fe200078e0a06 */
[----:B------:R-:W-:Y:S01]  /*17f0*/  ISETP.GE.AND P1, PT, R20, RZ, PT ;  /* 0x000000ff1400720c */ /* 0x000fe20003f26270 */
[----:B------:R-:W-:Y:S01]  /*1800*/  @!P5 IMAD.IADD R25, R25, 0x1, -R6 ;  /* 0x000000011919d824 */ /* 0x000fe200078e0a06 */
[----:B------:R-:W-:Y:S01]  /*1810*/  ISETP.GE.AND P2, PT, R3, RZ, PT ;  /* 0x000000ff0300720c */ /* 0x000fe20003f46270 */
[----:B------:R-:W-:Y:S01]  /*1820*/  IMAD.HI.U32 R18, R2, R29, RZ ;  /* 0x0000001d02127227 */ /* 0x000fe200078e00ff */
[C---:B------:R-:W-:Y:S02]  /*1830*/  ISETP.GT.U32.AND P4, PT, R6.reuse, R23, PT ;  /* 0x000000170600720c */ /* 0x040fe40003f84070 */
[----:B------:R-:W-:Y:S01]  /*1840*/  ISETP.GT.U32.AND P5, PT, R6, R25, PT ;  /* 0x000000190600720c */ /* 0x000fe20003fa4070 */
[----:B------:R-:W-:Y:S02]  /*1850*/  IMAD.MOV R20, RZ, RZ, -R18 ;  /* 0x000000ffff147224 */ /* 0x000fe400078e0a12 */
[----:B------:R-:W-:-:S04]  /*1860*/  IMAD.HI.U32 R3, R2, R27, RZ ;  /* 0x0000001b02037227 */ /* 0x000fc800078e00ff */
[----:B------:R-:W-:-:S04]  /*1870*/  IMAD.HI.U32 R18, R2, R31, RZ ;  /* 0x0000001f02127227 */ /* 0x000fc800078e00ff */
[----:B------:R-:W-:Y:S01]  /*1880*/  @!P0 IMAD.IADD R9, R9, 0x1, -R6 ;  /* 0x0000000109098824 */ /* 0x000fe200078e0a06 */
[----:B------:R-:W-:Y:S01]  /*1890*/  ISETP.GE.AND P0, PT, R22, RZ, PT ;  /* 0x000000ff1600720c */ /* 0x000fe20003f06270 */
[----:B------:R-:W-:Y:S02]  /*18a0*/  IMAD.MOV R3, RZ, RZ, -R3 ;  /* 0x000000ffff037224 */ /* 0x000fe400078e0a03 */
[----:B------:R-:W-:Y:S02]  /*18b0*/  IMAD.MOV R22, RZ, RZ, -R18 ;  /* 0x000000ffff167224 */ /* 0x000fe400078e0a12 */
[----:B------:R-:W-:Y:S02]  /*18c0*/  IMAD.MOV.U32 R18, RZ, RZ, R9 ;  /* 0x000000ffff127224 */ /* 0x000fe400078e0009 */
[C---:B------:R-:W-:Y:S02]  /*18d0*/  IMAD R3, R6.reuse, R3, R27 ;  /* 0x0000000306037224 */ /* 0x040fe400078e021b */
[C---:B------:R-:W-:Y:S01]  /*18e0*/  IMAD R9, R6.reuse, R22, R31 ;  /* 0x0000001606097224 */ /* 0x040fe200078e021f */
[----:B------:R-:W-:Y:S01]  /*18f0*/  IABS R31, R28 ;  /* 0x0000001c001f7213 */ /* 0x000fe20000000000 */
[--C-:B------:R-:W-:Y:S01]  /*1900*/  @!P4 IMAD.IADD R23, R23, 0x1, -R6.reuse ;  /* 0x000000011717c824 */ /* 0x100fe200078e0a06 */
[C---:B------:R-:W-:Y:S01]  /*1910*/  ISETP.GT.U32.AND P4, PT, R6.reuse, R3, PT ;  /* 0x000000030600720c */ /* 0x040fe20003f84070 */
[----:B------:R-:W-:Y:S01]  /*1920*/  @!P5 IMAD.IADD R25, R25, 0x1, -R6 ;  /* 0x000000011919d824 */ /* 0x000fe200078e0a06 */
[C---:B------:R-:W-:Y:S01]  /*1930*/  ISETP.GT.U32.AND P5, PT, R6.reuse, R9, PT ;  /* 0x000000090600720c */ /* 0x040fe20003fa4070 */
[----:B------:R-:W-:-:S02]  /*1940*/  IMAD R27, R6, R20, R29 ;  /* 0x00000014061b7224 */ /* 0x000fc400078e021d */
[----:B------:R-:W-:-:S04]  /*1950*/  IMAD.HI.U32 R20, R2, R33, RZ ;  /* 0x0000002102147227 */ /* 0x000fc800078e00ff */
[----:B------:R-:W-:Y:S02]  /*1960*/  IMAD.MOV R20, RZ, RZ, -R20 ;  /* 0x000000ffff147224 */ /* 0x000fe400078e0a14 */
[----:B------:R-:W-:Y:S02]  /*1970*/  @!P1 IMAD.MOV R25, RZ, RZ, -R25 ;  /* 0x000000ffff199224 */ /* 0x000fe400078e0a19 */
[C---:B------:R-:W-:Y:S01]  /*1980*/  IMAD R29, R6.reuse, R20, R33 ;  /* 0x00000014061d7224 */ /* 0x040fe200078e0221 */
[----:B------:R-:W-:Y:S01]  /*1990*/  IABS R33, R32 ;  /* 0x0000002000217213 */ /* 0x000fe20000000000 */
[--C-:B------:R-:W-:Y:S02]  /*19a0*/  @!P4 IMAD.IADD R3, R3, 0x1, -R6.reuse ;  /* 0x000000010303c824 */ /* 0x100fe400078e0a06 */
[----:B------:R-:W-:Y:S01]  /*19b0*/  @!P5 IMAD.IADD R9, R9, 0x1, -R6 ;  /* 0x000000010909d824 */ /* 0x000fe200078e0a06 */
[----:B------:R-:W-:Y:S01]  /*19c0*/  ISETP.GT.U32.AND P1, PT, R6, R29, PT ;  /* 0x0000001d0600720c */ /* 0x000fe20003f24070 */
[----:B------:R-:W-:Y:S01]  /*19d0*/  IMAD.HI.U32 R20, R2, R31, RZ ;  /* 0x0000001f02147227 */ /* 0x000fe200078e00ff */
[----:B------:R-:W-:-:S02]  /*19e0*/  ISETP.GT.U32.AND P4, PT, R6, R3, PT ;  /* 0x000000030600720c */ /* 0x000fc40003f84070 */
[----:B------:R-:W-:Y:S01]  /*19f0*/  ISETP.GT.U32.AND P5, PT, R6, R9, PT ;  /* 0x000000090600720c */ /* 0x000fe20003fa4070 */
[----:B------:R-:W-:-:S04]  /*1a00*/  IMAD.HI.U32 R22, R2, R33, RZ ;  /* 0x0000002102167227 */ /* 0x000fc800078e00ff */
[----:B------:R-:W-:Y:S02]  /*1a10*/  IMAD.MOV R20, RZ, RZ, -R20 ;  /* 0x000000ffff147224 */ /* 0x000fe400078e0a14 */
[----:B------:R-:W-:Y:S02]  /*1a20*/  IMAD.MOV R22, RZ, RZ, -R22 ;  /* 0x000000ffff167224 */ /* 0x000fe400078e0a16 */
[----:B------:R-:W-:Y:S02]  /*1a30*/  IMAD R31, R6, R20, R31 ;  /* 0x00000014061f7224 */ /* 0x000fe400078e021f */
[----:B------:R-:W-:Y:S01]  /*1a40*/  @!P3 IMAD.MOV R23, RZ, RZ, -R23 ;  /* 0x000000ffff17b224 */ /* 0x000fe200078e0a17 */
[----:B------:R-:W-:Y:S01]  /*1a50*/  ISETP.GE.AND P3, PT, R24, RZ, PT ;  /* 0x000000ff1800720c */ /* 0x000fe20003f66270 */
[C---:B------:R-:W-:Y:S02]  /*1a60*/  IMAD R33, R6.reuse, R22, R33 ;  /* 0x0000001606217224 */ /* 0x040fe400078e0221 */
[----:B------:R-:W-:Y:S01]  /*1a70*/  @!P1 IMAD.IADD R29, R29, 0x1, -R6 ;  /* 0x000000011d1d9824 */ /* 0x000fe200078e0a06 */
[----:B------:R-:W-:Y:S01]  /*1a80*/  ISETP.GT.U32.AND P1, PT, R6, R31, PT ;  /* 0x0000001f0600720c */ /* 0x000fe20003f24070 */
[----:B------:R-:W-:-:S04]  /*1a90*/  IMAD.HI.U32 R24, R2, R35, RZ ;  /* 0x0000002302187227 */ /* 0x000fc800078e00ff */
[----:B------:R-:W-:Y:S01]  /*1aa0*/  @!P6 IMAD.MOV R18, RZ, RZ, -R18 ;  /* 0x000000ffff12e224 */ /* 0x000fe200078e0a12 */
[----:B------:R-:W-:Y:S01]  /*1ab0*/  ISETP.GT.U32.AND P6, PT, R6, R27, PT ;  /* 0x0000001b0600720c */ /* 0x000fe20003fc4070 */
[--C-:B------:R-:W-:Y:S01]  /*1ac0*/  @!P4 IMAD.IADD R3, R3, 0x1, -R6.reuse ;  /* 0x000000010303c824 */ /* 0x100fe200078e0a06 */
[----:B------:R-:W-:Y:S01]  /*1ad0*/  ISETP.GE.AND P4, PT, R26, RZ, PT ;  /* 0x000000ff1a00720c */ /* 0x000fe20003f86270 */
[----:B------:R-:W-:Y:S01]  /*1ae0*/  @!P5 IMAD.IADD R9, R9, 0x1, -R6 ;  /* 0x000000010909d824 */ /* 0x000fe200078e0a06 */
[C---:B------:R-:W-:Y:S01]  /*1af0*/  ISETP.GT.U32.AND P5, PT, R6.reuse, R33, PT ;  /* 0x000000210600720c */ /* 0x040fe20003fa4070 */
[----:B------:R-:W-:Y:S02]  /*1b00*/  IMAD.MOV R24, RZ, RZ, -R24 ;  /* 0x000000ffff187224 */ /* 0x000fe400078e0a18 */
[----:B------:R-:W-:Y:S02]  /*1b10*/  IMAD.MOV.U32 R20, RZ, RZ, R3 ;  /* 0x000000ffff147224 */ /* 0x000fe400078e0003 */
[----:B------:R-:W-:-:S02]  /*1b20*/  IMAD R3, R6, R24, R35 ;  /* 0x0000001806037224 */ /* 0x000fc400078e0223 */
[----:B------:R-:W-:Y:S02]  /*1b30*/  VIADD R24, R30, 0x28 ;  /* 0x000000281e187836 */ /* 0x000fe40000000000 */
[--C-:B------:R-:W-:Y:S02]  /*1b40*/  @!P1 IMAD.IADD R31, R31, 0x1, -R6.reuse ;  /* 0x000000011f1f9824 */ /* 0x100fe400078e0a06 */
[--C-:B------:R-:W-:Y:S01]  /*1b50*/  @!P6 IMAD.IADD R27, R27, 0x1, -R6.reuse ;  /* 0x000000011b1be824 */ /* 0x100fe200078e0a06 */
[----:B------:R-:W-:Y:S01]  /*1b60*/  IABS R35, R24 ;  /* 0x0000001800237213 */ /* 0x000fe20000000000 */
[----:B------:R-:W-:Y:S01]  /*1b70*/  @!P5 IMAD.IADD R33, R33, 0x1, -R6 ;  /* 0x000000012121d824 */ /* 0x000fe200078e0a06 */
[C---:B------:R-:W-:Y:S01]  /*1b80*/  ISETP.GT.U32.AND P5, PT, R6.reuse, R31, PT ;  /* 0x0000001f0600720c */ /* 0x040fe20003fa4070 */
[----:B------:R-:W-:Y:S01]  /*1b90*/  IMAD.MOV.U32 R22, RZ, RZ, R9 ;  /* 0x000000ffff167224 */ /* 0x000fe200078e0009 */
[C---:B------:R-:W-:Y:S01]  /*1ba0*/  ISETP.GT.U32.AND P6, PT, R6.reuse, R27, PT ;  /* 0x0000001b0600720c */ /* 0x040fe20003fc4070 */
[----:B------:R-:W-:Y:S01]  /*1bb0*/  @!P2 IMAD.MOV R20, RZ, RZ, -R20 ;  /* 0x000000ffff14a224 */ /* 0x000fe200078e0a14 */
[----:B------:R-:W-:Y:S01]  /*1bc0*/  ISETP.GT.U32.AND P2, PT, R6, R29, PT ;  /* 0x0000001d0600720c */ /* 0x000fe20003f44070 */
[----:B------:R-:W-:Y:S01]  /*1bd0*/  IMAD.HI.U32 R9, R2, R35, RZ ;  /* 0x0000002302097227 */ /* 0x000fe200078e00ff */
[----:B------:R-:W-:-:S03]  /*1be0*/  ISETP.GE.AND P1, PT, R24, RZ, PT ;  /* 0x000000ff1800720c */ /* 0x000fc60003f26270 */
[----:B------:R-:W-:Y:S02]  /*1bf0*/  IMAD.MOV R9, RZ, RZ, -R9 ;  /* 0x000000ffff097224 */ /* 0x000fe400078e0a09 */
[----:B------:R-:W-:Y:S02]  /*1c00*/  VIADD R26, R30, 0x24 ;  /* 0x000000241e1a7836 */ /* 0x000fe40000000000 */
[C---:B------:R-:W-:Y:S02]  /*1c10*/  IMAD R9, R6.reuse, R9, R35 ;  /* 0x0000000906097224 */ /* 0x040fe400078e0223 */
[--C-:B------:R-:W-:Y:S01]  /*1c20*/  @!P5 IMAD.IADD R31, R31, 0x1, -R6.reuse ;  /* 0x000000011f1fd824 */ /* 0x100fe200078e0a06 */
[----:B------:R-:W-:Y:S01]  /*1c30*/  IABS R37, R26 ;  /* 0x0000001a00257213 */ /* 0x000fe20000000000 */
[--C-:B------:R-:W-:Y:S01]  /*1c40*/  @!P2 IMAD.IADD R29, R29, 0x1, -R6.reuse ;  /* 0x000000011d1da824 */ /* 0x100fe200078e0a06 */
[----:B------:R-:W-:Y:S01]  /*1c50*/  ISETP.GT.U32.AND P5, PT, R6, R9, PT ;  /* 0x000000090600720c */ /* 0x000fe20003fa4070 */
[----:B------:R-:W-:Y:S01]  /*1c60*/  @!P6 IMAD.IADD R27, R27, 0x1, -R6 ;  /* 0x000000011b1be824 */ /* 0x000fe200078e0a06 */
[----:B------:R-:W-:Y:S01]  /*1c70*/  ISETP.GE.AND P2, PT, R34, RZ, PT ;  /* 0x000000ff2200720c */ /* 0x000fe20003f46270 */
[----:B------:R-:W-:Y:S01]  /*1c80*/  @!P3 IMAD.MOV R22, RZ, RZ, -R22 ;  /* 0x000000ffff16b224 */ /* 0x000fe200078e0a16 */
[----:B------:R-:W-:Y:S01]  /*1c90*/  ISETP.GT.U32.AND P3, PT, R6, R3, PT ;  /* 0x000000030600720c */ /* 0x000fe20003f64070 */
[----:B------:R-:W-:Y:S01]  /*1ca0*/  IMAD.HI.U32 R24, R2, R37, RZ ;  /* 0x0000002502187227 */ /* 0x000fe200078e00ff */
[----:B------:R-:W-:-:S03]  /*1cb0*/  ISETP.GE.AND P6, PT, R28, RZ, PT ;  /* 0x000000ff1c00720c */ /* 0x000fc60003fc6270 */
[----:B------:R-:W-:Y:S01]  /*1cc0*/  @!P4 IMAD.MOV R29, RZ, RZ, -R29 ;  /* 0x000000ffff1dc224 */ /* 0x000fe200078e0a1d */
[----:B------:R-:W-:Y:S01]  /*1cd0*/  ISETP.GT.U32.AND P4, PT, R6, R33, PT ;  /* 0x000000210600720c */ /* 0x000fe20003f84070 */
[----:B------:R-:W-:Y:S01]  /*1ce0*/  @!P0 IMAD.MOV R27, RZ, RZ, -R27 ;  /* 0x000000ffff1b8224 */ /* 0x000fe200078e0a1b */
[----:B------:R-:W-:Y:S01]  /*1cf0*/  ISETP.GE.AND P0, PT, R32, RZ, PT ;  /* 0x000000ff2000720c */ /* 0x000fe20003f06270 */
[----:B------:R-:W-:Y:S02]  /*1d00*/  VIADD R32, R30, 0x20 ;  /* 0x000000201e207836 */ /* 0x000fe40000000000 */
[----:B------:R-:W-:Y:S02]  /*1d10*/  IMAD.MOV R24, RZ, RZ, -R24 ;  /* 0x000000ffff187224 */ /* 0x000fe400078e0a18 */
[--C-:B------:R-:W-:Y:S02]  /*1d20*/  @!P5 IMAD.IADD R9, R9, 0x1, -R6.reuse ;  /* 0x000000010909d824 */ /* 0x100fe400078e0a06 */
[C---:B------:R-:W-:Y:S01]  /*1d30*/  IMAD R35, R6.reuse, R24, R37 ;  /* 0x0000001806237224 */ /* 0x040fe200078e0225 */
[----:B------:R-:W-:Y:S01]  /*1d40*/  IABS R37, R32 ;  /* 0x0000002000257213 */ /* 0x000fe20000000000 */
[--C-:B------:R-:W-:Y:S01]  /*1d50*/  @!P3 IMAD.IADD R3, R3, 0x1, -R6.reuse ;  /* 0x000000010303b824 */ /* 0x100fe200078e0a06 */
[C---:B------:R-:W-:Y:S01]  /*1d60*/  ISETP.GT.U32.AND P5, PT, R6.reuse, R9, PT ;  /* 0x000000090600720c */ /* 0x040fe20003fa4070 */
[----:B------:R-:W-:Y:S01]  /*1d70*/  @!P4 IMAD.IADD R33, R33, 0x1, -R6 ;  /* 0x000000012121c824 */ /* 0x000fe200078e0a06 */
[----:B------:R-:W-:Y:S01]  /*1d80*/  ISETP.GT.U32.AND P4, PT, R6, R35, PT ;  /* 0x000000230600720c */ /* 0x000fe20003f84070 */
[----:B------:R-:W-:Y:S01]  /*1d90*/  IMAD.HI.U32 R24, R2, R37, RZ ;  /* 0x0000002502187227 */ /* 0x000fe200078e00ff */
[----:B------:R-:W-:-:S03]  /*1da0*/  ISETP.GT.U32.AND P3, PT, R6, R3, PT ;  /* 0x000000030600720c */ /* 0x000fc60003f64070 */
[----:B------:R-:W-:Y:S02]  /*1db0*/  IMAD.MOV R24, RZ, RZ, -R24 ;  /* 0x000000ffff187224 */ /* 0x000fe400078e0a18 */
[----:B------:R-:W-:Y:S02]  /*1dc0*/  VIADD R34, R30, 0x1c ;  /* 0x0000001c1e227836 */ /* 0x000fe40000000000 */
[----:B------:R-:W-:Y:S02]  /*1dd0*/  IMAD R37, R6, R24, R37 ;  /* 0x0000001806257224 */ /* 0x000fe400078e0225 */
[----:B------:R-:W-:Y:S01]  /*1de0*/  @!P5 IMAD.IADD R9, R9, 0x1, -R6 ;  /* 0x000000010909d824 */ /* 0x000fe200078e0a06 */
[----:B------:R-:W-:Y:S01]  /*1df0*/  IABS R39, R34 ;  /* 0x0000002200277213 */ /* 0x000fe20000000000 */
[----:B------:R-:W-:Y:S01]  /*1e00*/  IMAD.HI.U32 R28, R2, R41, RZ ;  /* 0x00000029021c7227 */ /* 0x000fe200078e00ff */
[----:B------:R-:W-:-:S03]  /*1e10*/  ISETP.GT.U32.AND P5, PT, R6, R37, PT ;  /* 0x000000250600720c */ /* 0x000fc60003fa4070 */
[--C-:B------:R-:W-:Y:S02]  /*1e20*/  @!P4 IMAD.IADD R35, R35, 0x1, -R6.reuse ;  /* 0x000000012323c824 */ /* 0x100fe400078e0a06 */
[----:B------:R-:W-:Y:S01]  /*1e30*/  @!P3 IMAD.IADD R3, R3, 0x1, -R6 ;  /* 0x000000010303b824 */ /* 0x000fe200078e0a06 */
[----:B------:R-:W-:Y:S01]  /*1e40*/  ISETP.GE.AND P3, PT, R26, RZ, PT ;  /* 0x000000ff1a00720c */ /* 0x000fe20003f66270 */
[----:B------:R-:W-:Y:S01]  /*1e50*/  IMAD.MOV R28, RZ, RZ, -R28 ;  /* 0x000000ffff1c7224 */ /* 0x000fe200078e0a1c */
[----:B------:R-:W-:Y:S01]  /*1e60*/  ISETP.GT.U32.AND P4, PT, R6, R35, PT ;  /* 0x000000230600720c */ /* 0x000fe20003f84070 */
[----:B------:R-:W-:-:S04]  /*1e70*/  IMAD.HI.U32 R24, R2, R43, RZ ;  /* 0x0000002b02187227 */ /* 0x000fc800078e00ff */
[----:B------:R-:W-:-:S04]  /*1e80*/  IMAD.HI.U32 R26, R2, R39, RZ ;  /* 0x00000027021a7227 */ /* 0x000fc800078e00ff */
[C---:B------:R-:W-:Y:S02]  /*1e90*/  IMAD R41, R6.reuse, R28, R41 ;  /* 0x0000001c06297224 */ /* 0x040fe400078e0229 */
[----:B------:R-:W-:Y:S02]  /*1ea0*/  IMAD.MOV R24, RZ, RZ, -R24 ;  /* 0x000000ffff187224 */ /* 0x000fe400078e0a18 */
[----:B------:R-:W-:Y:S02]  /*1eb0*/  IMAD.MOV R26, RZ, RZ, -R26 ;  /* 0x000000ffff1a7224 */ /* 0x000fe400078e0a1a */
[----:B------:R-:W-:Y:S01]  /*1ec0*/  @!P5 IMAD.IADD R37, R37, 0x1, -R6 ;  /* 0x000000012525d824 */ /* 0x000fe200078e0a06 */
[C---:B------:R-:W-:Y:S01]  /*1ed0*/  ISETP.GT.U32.AND P5, PT, R6.reuse, R41, PT ;  /* 0x000000290600720c */ /* 0x040fe20003fa4070 */
[C---:B------:R-:W-:Y:S02]  /*1ee0*/  IMAD R43, R6.reuse, R24, R43 ;  /* 0x00000018062b7224 */ /* 0x040fe400078e022b */
[----:B------:R-:W-:-:S02]  /*1ef0*/  IMAD R39, R6, R26, R39 ;  /* 0x0000001a06277224 */ /* 0x000fc400078e0227 */
[----:B------:R-:W-:-:S04]  /*1f00*/  IMAD.HI.U32 R24, R2, R45, RZ ;  /* 0x0000002d02187227 */ /* 0x000fc800078e00ff */
[----:B------:R-:W-:Y:S01]  /*1f10*/  @!P4 IMAD.IADD R35, R35, 0x1, -R6 ;  /* 0x000000012323c824 */ /* 0x000fe200078e0a06 */
[C---:B------:R-:W-:Y:S01]  /*1f20*/  ISETP.GT.U32.AND P4, PT, R6.reuse, R39, PT ;  /* 0x000000270600720c */ /* 0x040fe20003f84070 */
[----:B------:R-:W-:Y:S02]  /*1f30*/  IMAD.MOV R24, RZ, RZ, -R24 ;  /* 0x000000ffff187224 */ /* 0x000fe400078e0a18 */
[----:B------:R-:W-:Y:S02]  /*1f40*/  @!P5 IMAD.IADD R41, R41, 0x1, -R6 ;  /* 0x000000012929d824 */ /* 0x000fe400078e0a06 */
[----:B------:R-:W-:Y:S02]  /*1f50*/  IMAD R45, R6, R24, R45 ;  /* 0x00000018062d7224 */ /* 0x000fe400078e022d */
[----:B------:R-:W-:-:S03]  /*1f60*/  IMAD.HI.U32 R26, R2, R51, RZ ;  /* 0x00000033021a7227 */ /* 0x000fc600078e00ff */
[C---:B------:R-:W-:Y:S01]  /*1f70*/  ISETP.GT.U32.AND P5, PT, R6.reuse, R45, PT ;  /* 0x0000002d0600720c */ /* 0x040fe20003fa4070 */
[----:B------:R-:W-:Y:S02]  /*1f80*/  IMAD.MOV R26, RZ, RZ, -R26 ;  /* 0x000000ffff1a7224 */ /* 0x000fe400078e0a1a */
[----:B------:R-:W-:Y:S01]  /*1f90*/  @!P4 IMAD.IADD R39, R39, 0x1, -R6 ;  /* 0x000000012727c824 */ /* 0x000fe200078e0a06 */
[C---:B------:R-:W-:Y:S01]  /*1fa0*/  ISETP.GT.U32.AND P4, PT, R6.reuse, R43, PT ;  /* 0x0000002b0600720c */ /* 0x040fe20003f84070 */
[C---:B------:R-:W-:Y:S02]  /*1fb0*/  IMAD R51, R6.reuse, R26, R51 ;  /* 0x0000001a06337224 */ /* 0x040fe400078e0233 */
[----:B------:R-:W-:Y:S01]  /*1fc0*/  @!P0 IMAD.MOV R33, RZ, RZ, -R33 ;  /* 0x000000ffff218224 */ /* 0x000fe200078e0a21 */
[----:B------:R-:W-:Y:S01]  /*1fd0*/  ISETP.GT.U32.AND P0, PT, R6, R39, PT ;  /* 0x000000270600720c */ /* 0x000fe20003f04070 */
[----:B------:R-:W-:Y:S01]  /*1fe0*/  IMAD.MOV.U32 R26, RZ, RZ, R9 ;  /* 0x000000ffff1a7224 */ /* 0x000fe200078e0009 */
[----:B------:R-:W-:Y:S01]  /*1ff0*/  LOP3.LUT R9, RZ, R49, RZ, 0x33, !PT ;  /* 0x00000031ff097212 */ /* 0x000fe200078e33ff */
[----:B------:R-:W-:-:S04]  /*2000*/  IMAD.HI.U32 R24, R2, R47, RZ ;  /* 0x0000002f02187227 */ /* 0x000fc800078e00ff */
[----:B------:R-:W-:Y:S01]  /*2010*/  @!P5 IMAD.IADD R45, R45, 0x1, -R6 ;  /* 0x000000012d2dd824 */ /* 0x000fe200078e0a06 */
[----:B------:R-:W-:Y:S01]  /*2020*/  ISETP.GT.U32.AND P5, PT, R6, R37, PT ;  /* 0x000000250600720c */ /* 0x000fe20003fa4070 */
[----:B------:R-:W-:-:S04]  /*2030*/  IMAD.HI.U32 R28, R2, R53, RZ ;  /* 0x00000035021c7227 */ /* 0x000fc800078e00ff */
[----:B------:R-:W-:-:S04]  /*2040*/  IMAD.HI.U32 R2, R2, R55, RZ ;  /* 0x0000003702027227 */ /* 0x000fc800078e00ff */
[----:B------:R-:W-:Y:S01]  /*2050*/  @!P1 IMAD.MOV R26, RZ, RZ, -R26 ;  /* 0x000000ffff1a9224 */ /* 0x000fe200078e0a1a */
[----:B------:R-:W-:Y:S01]  /*2060*/  ISETP.GT.U32.AND P1, PT, R6, R45, PT ;  /* 0x0000002d0600720c */ /* 0x000fe20003f24070 */
[----:B------:R-:W-:Y:S02]  /*2070*/  IMAD.MOV R24, RZ, RZ, -R24 ;  /* 0x000000ffff187224 */ /* 0x000fe400078e0a18 */
[----:B------:R-:W-:Y:S01]  /*2080*/  @!P4 IMAD.IADD R43, R43, 0x1, -R6 ;  /* 0x000000012b2bc824 */ /* 0x000fe200078e0a06 */
[----:B------:R-:W-:Y:S01]  /*2090*/  ISETP.GE.AND P4, PT, R32, RZ, PT ;  /* 0x000000ff2000720c */ /* 0x000fe20003f86270 */
[----:B------:R-:W-:Y:S02]  /*20a0*/  IMAD.MOV R2, RZ, RZ, -R2 ;  /* 0x000000ffff027224 */ /* 0x000fe400078e0a02 */
[C---:B------:R-:W-:Y:S02]  /*20b0*/  IMAD R47, R6.reuse, R24, R47 ;  /* 0x00000018062f7224 */ /* 0x040fe400078e022f */
[----:B------:R-:W-:Y:S01]  /*20c0*/  @!P6 IMAD.MOV R31, RZ, RZ, -R31 ;  /* 0x000000ffff1fe224 */ /* 0x000fe200078e0a1f */
[C---:B------:R-:W-:Y:S01]  /*20d0*/  ISETP.GT.U32.AND P6, PT, R6.reuse, R43, PT ;  /* 0x0000002b0600720c */ /* 0x040fe20003fc4070 */
[C---:B------:R-:W-:Y:S01]  /*20e0*/  IMAD R55, R6.reuse, R2, R55 ;  /* 0x0000000206377224 */ /* 0x040fe200078e0237 */
[----:B------:R-:W-:Y:S01]  /*20f0*/  SHF.R.S32.HI R2, RZ, 0x1f, R5 ;  /* 0x0000001fff027819 */ /* 0x000fe20000011405 */
[----:B------:R-:W-:Y:S01]  /*2100*/  @!P3 IMAD.MOV R35, RZ, RZ, -R35 ;  /* 0x000000ffff23b224 */ /* 0x000fe200078e0a23 */
[C---:B------:R-:W-:Y:S01]  /*2110*/  ISETP.GT.U32.AND P3, PT, R6.reuse, R47, PT ;  /* 0x0000002f0600720c */ /* 0x040fe20003f64070 */
[--C-:B------:R-:W-:Y:S01]  /*2120*/  @!P5 IMAD.IADD R37, R37, 0x1, -R6.reuse ;  /* 0x000000012525d824 */ /* 0x100fe200078e0a06 */
[C---:B------:R-:W-:Y:S01]  /*2130*/  ISETP.GT.U32.AND P5, PT, R6.reuse, R55, PT ;  /* 0x000000370600720c */ /* 0x040fe20003fa4070 */
[----:B------:R-:W-:Y:S01]  /*2140*/  @!P0 IMAD.IADD R39, R39, 0x1, -R6 ;  /* 0x0000000127278824 */ /* 0x000fe200078e0a06 */
[----:B------:R-:W-:Y:S01]  /*2150*/  ISETP.GT.U32.AND P0, PT, R6, R51, PT ;  /* 0x000000330600720c */ /* 0x000fe20003f04070 */
[----:B------:R-:W-:Y:S01]  /*2160*/  IMAD.MOV R28, RZ, RZ, -R28 ;  /* 0x000000ffff1c7224 */ /* 0x000fe200078e0a1c */
[----:B------:R-:W-:Y:S01]  /*2170*/  LEA.HI R5, R2, R5, RZ, 0x5 ;  /* 0x0000000502057211 */ /* 0x000fe200078f28ff */
[--C-:B------:R-:W-:Y:S01]  /*2180*/  @!P1 IMAD.IADD R45, R45, 0x1, -R6.reuse ;  /* 0x000000012d2d9824 */ /* 0x100fe200078e0a06 */
[----:B------:R-:W-:Y:S01]  /*2190*/  ISETP.GE.AND P1, PT, R34, RZ, PT ;  /* 0x000000ff2200720c */ /* 0x000fe20003f26270 */
[C---:B------:R-:W-:Y:S01]  /*21a0*/  IMAD R53, R6.reuse, R28, R53 ;  /* 0x0000001c06357224 */ /* 0x040fe200078e0235 */
[----:B------:R-:W-:Y:S01]  /*21b0*/  SHF.R.S32.HI R28, RZ, 0x6, R7 ;  /* 0x00000006ff1c7819 */ /* 0x000fe20000011407 */
[----:B------:R-:W-:Y:S01]  /*21c0*/  IMAD.MOV.U32 R24, RZ, RZ, R3 ;  /* 0x000000ffff187224 */ /* 0x000fe200078e0003 */
[----:B------:R-:W-:Y:S01]  /*21d0*/  SHF.R.S32.HI R5, RZ, 0x5, R5 ;  /* 0x00000005ff057819 */ /* 0x000fe20000011405 */
[----:B------:R-:W-:Y:S01]  /*21e0*/  @!P6 IMAD.IADD R43, R43, 0x1, -R6 ;  /* 0x000000012b2be824 */ /* 0x000fe200078e0a06 */
[C---:B------:R-:W-:Y:S01]  /*21f0*/  ISETP.GT.U32.AND P6, PT, R6.reuse, R53, PT ;  /* 0x000000350600720c */ /* 0x040fe20003fc4070 */
[----:B------:R-:W-:Y:S01]  /*2200*/  @!P2 IMAD.MOV R24, RZ, RZ, -R24 ;  /* 0x000000ffff18a224 */ /* 0x000fe200078e0a18 */
[----:B------:R-:W-:Y:S01]  /*2210*/  ISETP.GT.U32.AND P2, PT, R6, R41, PT ;  /* 0x000000290600720c */ /* 0x000fe20003f44070 */
[--C-:B------:R-:W-:Y:S01]  /*2220*/  @!P3 IMAD.IADD R47, R47, 0x1, -R6.reuse ;  /* 0x000000012f2fb824 */ /* 0x100fe200078e0a06 */
[----:B------:R-:W-:Y:S01]  /*2230*/  ISETP.GE.AND P3, PT, R36, RZ, PT ;  /* 0x000000ff2400720c */ /* 0x000fe20003f66270 */
[--C-:B------:R-:W-:Y:S01]  /*2240*/  @!P5 IMAD.IADD R55, R55, 0x1, -R6.reuse ;  /* 0x000000013737d824 */ /* 0x100fe200078e0a06 */
[----:B------:R-:W-:Y:S01]  /*2250*/  SGXT R28, R28, 0x1 ;  /* 0x000000011c1c781a */ /* 0x000fe20000000200 */
[--C-:B------:R-:W-:Y:S01]  /*2260*/  @!P0 IMAD.IADD R51, R51, 0x1, -R6.reuse ;  /* 0x0000000133338824 */ /* 0x100fe200078e0a06 */
[C---:B------:R-:W-:Y:S01]  /*2270*/  ISETP.GT.U32.AND P5, PT, R6.reuse, R47, PT ;  /* 0x0000002f0600720c */ /* 0x040fe20003fa4070 */
[----:B------:R-:W-:Y:S01]  /*2280*/  @!P4 IMAD.MOV R37, RZ, RZ, -R37 ;  /* 0x000000ffff25c224 */ /* 0x000fe200078e0a25 */
[C---:B------:R-:W-:Y:S01]  /*2290*/  ISETP.GT.U32.AND P4, PT, R6.reuse, R55, PT ;  /* 0x000000370600720c */ /* 0x040fe20003f84070 */
[----:B------:R-:W-:Y:S01]  /*22a0*/  @!P1 IMAD.MOV R39, RZ, RZ, -R39 ;  /* 0x000000ffff279224 */ /* 0x000fe200078e0a27 */
[----:B------:R-:W-:Y:S01]  /*22b0*/  ISETP.GT.U32.AND P1, PT, R6, R51, PT ;  /* 0x000000330600720c */ /* 0x000fe20003f24070 */
[--C-:B------:R-:W-:Y:S01]  /*22c0*/  @!P6 IMAD.IADD R53, R53, 0x1, -R6.reuse ;  /* 0x000000013535e824 */ /* 0x100fe200078e0a06 */
[----:B------:R-:W-:Y:S01]  /*22d0*/  ISETP.GE.AND P0, PT, R38, RZ, PT ;  /* 0x000000ff2600720c */ /* 0x000fe20003f06270 */
[--C-:B------:R-:W-:Y:S01]  /*22e0*/  @!P2 IMAD.IADD R41, R41, 0x1, -R6.reuse ;  /* 0x000000012929a824 */ /* 0x100fe200078e0a06 */
[----:B------:R-:W-:Y:S01]  /*22f0*/  ISETP.GE.AND P2, PT, R30, RZ, PT ;  /* 0x000000ff1e00720c */ /* 0x000fe20003f46270 */
[----:B------:R-:W-:Y:S01]  /*2300*/  IMAD.SHL.U32 R2, R7, 0x2, RZ ;  /* 0x0000000207027824 */ /* 0x000fe200078e00ff */
[----:B------:R-:W-:Y:S01]  /*2310*/  ISETP.GE.AND P6, PT, R40, RZ, PT ;  /* 0x000000ff2800720c */ /* 0x000fe20003fc6270 */
[----:B------:R-:W-:Y:S01]  /*2320*/  @!P3 IMAD.MOV R41, RZ, RZ, -R41 ;  /* 0x000000ffff29b224 */ /* 0x000fe200078e0a29 */
[----:B------:R-:W-:Y:S01]  /*2330*/  ISETP.GT.U32.AND P3, PT, R6, R53, PT ;  /* 0x000000350600720c */ /* 0x000fe20003f64070 */
[--C-:B------:R-:W-:Y:S01]  /*2340*/  @!P5 IMAD.IADD R47, R47, 0x1, -R6.reuse ;  /* 0x000000012f2fd824 */ /* 0x100fe200078e0a06 */
[----:B------:R-:W-:Y:S01]  /*2350*/  ISETP.GE.AND P5, PT, R42, RZ, PT ;  /* 0x000000ff2a00720c */ /* 0x000fe20003fa6270 */
[--C-:B------:R-:W-:Y:S01]  /*2360*/  @!P4 IMAD.IADD R55, R55, 0x1, -R6.reuse ;  /* 0x000000013737c824 */ /* 0x100fe200078e0a06 */
[----:B------:R-:W-:Y:S01]  /*2370*/  ISETP.GE.AND P4, PT, R44, RZ, PT ;  /* 0x000000ff2c00720c */ /* 0x000fe20003f86270 */
[--C-:B------:R-:W-:Y:S01]  /*2380*/  @!P1 IMAD.IADD R51, R51, 0x1, -R6.reuse ;  /* 0x0000000133339824 */ /* 0x100fe200078e0a06 */
[----:B------:R-:W-:Y:S01]  /*2390*/  ISETP.GE.AND P1, PT, R46, RZ, PT ;  /* 0x000000ff2e00720c */ /* 0x000fe20003f26270 */
[----:B------:R-:W-:Y:S01]  /*23a0*/  @!P0 IMAD.MOV R43, RZ, RZ, -R43 ;  /* 0x000000ffff2b8224 */ /* 0x000fe200078e0a2b */
[----:B------:R-:W-:Y:S01]  /*23b0*/  LOP3.LUT R30, R7, 0x40, RZ, 0xc0, !PT ;  /* 0x00000040071e7812 */ /* 0x000fe200078ec0ff */
[----:B------:R-:W-:Y:S01]  /*23c0*/  @!P2 IMAD.MOV R55, RZ, RZ, -R55 ;  /* 0x000000ffff37a224 */ /* 0x000fe200078e0a37 */
[----:B------:R-:W-:Y:S01]  /*23d0*/  LOP3.LUT R3, R2, 0x7e, RZ, 0xc0, !PT ;  /* 0x0000007e02037812 */ /* 0x000fe200078ec0ff */
[----:B------:R-:W-:Y:S01]  /*23e0*/  @!P6 IMAD.MOV R45, RZ, RZ, -R45 ;  /* 0x000000ffff2de224 */ /* 0x000fe200078e0a2d */
[----:B------:R-:W-:Y:S01]  /*23f0*/  LEA R166, P0, R4, UR4, 0x1 ;  /* 0x0000000404a67c11 */ /* 0x000fe2000f8008ff */
[----:B------:R-:W-:Y:S01]  /*2400*/  @!P3 IMAD.IADD R53, R53, 0x1, -R6 ;  /* 0x000000013535b824 */ /* 0x000fe200078e0a06 */
[----:B------:R-:W-:Y:S01]  /*2410*/  ISETP.NE.AND P3, PT, R49, RZ, PT ;  /* 0x000000ff3100720c */ /* 0x000fe20003f65270 */
[----:B------:R-:W-:Y:S01]  /*2420*/  IMAD R2, R30, 0x40, R3 ;  /* 0x000000401e027824 */ /* 0x000fe200078e0203 */
[----:B------:R-:W-:Y:S01]  /*2430*/  LOP3.LUT R3, R3, 0x90, R28, 0x78, !PT ;  /* 0x0000009003037812 */ /* 0x000fe200078e781c */
[----:B------:R-:W-:Y:S01]  /*2440*/  @!P5 IMAD.MOV R47, RZ, RZ, -R47 ;  /* 0x000000ffff2fd224 */ /* 0x000fe200078e0a2f */
[----:B------:R-:W0:Y:S01]  /*2450*/  LDC R28, c[0x0][0x240] ;  /* 0x00009000ff1c7b82 */ /* 0x000e220000000800 */
[----:B------:R-:W-:Y:S01]  /*2460*/  @!P4 IMAD.MOV R51, RZ, RZ, -R51 ;  /* 0x000000ffff33c224 */ /* 0x000fe200078e0a33 */
[C---:B------:R-:W-:Y:S01]  /*2470*/  SEL R6, R9.reuse, R8, !P3 ;  /* 0x0000000809067207 */ /* 0x040fe20005800000 */
[----:B------:R-:W-:Y:S01]  /*2480*/  @!P1 IMAD.MOV R53, RZ, RZ, -R53 ;  /* 0x000000ffff359224 */ /* 0x000fe200078e0a35 */
[C---:B------:R-:W-:Y:S01]  /*2490*/  SEL R10, R9.reuse, R10, !P3 ;  /* 0x0000000a090a7207 */ /* 0x040fe20005800000 */
[----:B------:R-:W-:Y:S01]  /*24a0*/  UIADD3 UR4, UR12, 0x2000, URZ ;  /* 0x000020000c047890 */ /* 0x000fe2000fffe03f */
[----:B------:R-:W-:-:S02]  /*24b0*/  SEL R11, R9, R11, !P3 ;  /* 0x0000000b090b7207 */ /* 0x000fc40005800000 */
[----:B------:R-:W-:Y:S02]  /*24c0*/  CS2R R48, SRZ ;  /* 0x0000000000307805 */ /* 0x000fe4000001ff00 */
[C---:B------:R-:W-:Y:S01]  /*24d0*/  SEL R13, R9.reuse, R13, !P3 ;  /* 0x0000000d090d7207 */ /* 0x040fe20005800000 */
[----:B------:R-:W-:Y:S01]  /*24e0*/  USHF.R.U32.HI UR4, URZ, 0x4, UR4 ;  /* 0x000000043f047899 */ /* 0x000fe20008011604 */
[C---:B------:R-:W-:Y:S02]  /*24f0*/  SEL R15, R9.reuse, R15, !P3 ;  /* 0x0000000f090f7207 */ /* 0x040fe40005800000 */
[C---:B------:R-:W-:Y:S01]  /*2500*/  SEL R12, R9.reuse, R12, !P3 ;  /* 0x0000000c090c7207 */ /* 0x040fe20005800000 */
[----:B------:R-:W-:Y:S01]  /*2510*/  USGXT.U32 UR4, UR4, 0xe ;  /* 0x0000000e0404789a */ /* 0x000fe20008000000 */
[C---:B------:R-:W-:Y:S02]  /*2520*/  SEL R14, R9.reuse, R14, !P3 ;  /* 0x0000000e090e7207 */ /* 0x040fe40005800000 */
[----:B------:R-:W-:-:S02]  /*2530*/  SEL R17, R9, R17, !P3 ;  /* 0x0000001109117207 */ /* 0x000fc40005800000 */
[C---:B------:R-:W-:Y:S02]  /*2540*/  SEL R19, R9.reuse, R19, !P3 ;  /* 0x0000001309137207 */ /* 0x040fe40005800000 */
[C---:B------:R-:W-:Y:S02]  /*2550*/  SEL R16, R9.reuse, R16, !P3 ;  /* 0x0000001009107207 */ /* 0x040fe40005800000 */
[C---:B------:R-:W-:Y:S02]  /*2560*/  SEL R21, R9.reuse, R21, !P3 ;  /* 0x0000001509157207 */ /* 0x040fe40005800000 */
[C---:B------:R-:W-:Y:S01]  /*2570*/  SEL R18, R9.reuse, R18, !P3 ;  /* 0x0000001209127207 */ /* 0x040fe20005800000 */
[-C--:B0-----:R-:W-:Y:S01]  /*2580*/  IMAD R6, R6, R28.reuse, RZ ;  /* 0x0000001c06067224 */ /* 0x081fe200078e02ff */
[C---:B------:R-:W-:Y:S01]  /*2590*/  SEL R23, R9.reuse, R23, !P3 ;  /* 0x0000001709177207 */ /* 0x040fe20005800000 */
[-C--:B------:R-:W-:Y:S01]  /*25a0*/  IMAD R10, R10, R28.reuse, RZ ;  /* 0x0000001c0a0a7224 */ /* 0x080fe200078e02ff */
[----:B------:R-:W-:Y:S01]  /*25b0*/  SEL R25, R9, R25, !P3 ;  /* 0x0000001909197207 */ /* 0x000fe20005800000 */
[----:B------:R-:W-:Y:S01]  /*25c0*/  IMAD R11, R11, R28, RZ ;  /* 0x0000001c0b0b7224 */ /* 0x000fe200078e02ff */
[----:B------:R-:W-:Y:S01]  /*25d0*/  SEL R20, R9, R20, !P3 ;  /* 0x0000001409147207 */ /* 0x000fe20005800000 */
[-C--:B------:R-:W-:Y:S01]  /*25e0*/  IMAD R13, R13, R28.reuse, RZ ;  /* 0x0000001c0d0d7224 */ /* 0x080fe200078e02ff */
[----:B------:R-:W-:Y:S01]  /*25f0*/  SEL R27, R9, R27, !P3 ;  /* 0x0000001b091b7207 */ /* 0x000fe20005800000 */
[----:B------:R-:W-:Y:S01]  /*2600*/  IMAD R15, R15, R28, RZ ;  /* 0x0000001c0f0f7224 */ /* 0x000fe200078e02ff */
[C---:B------:R-:W-:Y:S01]  /*2610*/  SEL R22, R9.reuse, R22, !P3 ;  /* 0x0000001609167207 */ /* 0x040fe20005800000 */
[-C--:B------:R-:W-:Y:S01]  /*2620*/  IMAD R12, R12, R28.reuse, RZ ;  /* 0x0000001c0c0c7224 */ /* 0x080fe200078e02ff */
[C---:B------:R-:W-:Y:S01]  /*2630*/  SEL R29, R9.reuse, R29, !P3 ;  /* 0x0000001d091d7207 */ /* 0x040fe20005800000 */
[-C--:B------:R-:W-:Y:S01]  /*2640*/  IMAD R14, R14, R28.reuse, RZ ;  /* 0x0000001c0e0e7224 */ /* 0x080fe200078e02ff */
[----:B------:R-:W-:Y:S01]  /*2650*/  SEL R31, R9, R31, !P3 ;  /* 0x0000001f091f7207 */ /* 0x000fe20005800000 */
[-C--:B------:R-:W-:Y:S01]  /*2660*/  IMAD R17, R17, R28.reuse, RZ ;  /* 0x0000001c11117224 */ /* 0x080fe200078e02ff */
[----:B------:R-:W-:Y:S01]  /*2670*/  SEL R33, R9, R33, !P3 ;  /* 0x0000002109217207 */ /* 0x000fe20005800000 */
[----:B------:R-:W-:Y:S01]  /*2680*/  IMAD R19, R19, R28, RZ ;  /* 0x0000001c13137224 */ /* 0x000fe200078e02ff */
[C---:B------:R-:W-:Y:S01]  /*2690*/  SEL R24, R9.reuse, R24, !P3 ;  /* 0x0000001809187207 */ /* 0x040fe20005800000 */
[----:B------:R-:W-:Y:S01]  /*26a0*/  IMAD R16, R16, R28, RZ ;  /* 0x0000001c10107224 */ /* 0x000fe200078e02ff */
[----:B------:R-:W-:Y:S01]  /*26b0*/  SEL R26, R9, R26, !P3 ;  /* 0x0000001a091a7207 */ /* 0x000fe20005800000 */
[-C--:B------:R-:W-:Y:S01]  /*26c0*/  IMAD R21, R21, R28.reuse, RZ ;  /* 0x0000001c15157224 */ /* 0x080fe200078e02ff */
[C---:B------:R-:W-:Y:S01]  /*26d0*/  SEL R35, R9.reuse, R35, !P3 ;  /* 0x0000002309237207 */ /* 0x040fe20005800000 */
[-C--:B------:R-:W-:Y:S01]  /*26e0*/  IMAD R18, R18, R28.reuse, RZ ;  /* 0x0000001c12127224 */ /* 0x080fe200078e02ff */
[----:B------:R-:W-:Y:S01]  /*26f0*/  SEL R37, R9, R37, !P3 ;  /* 0x0000002509257207 */ /* 0x000fe20005800000 */
[-C--:B------:R-:W-:Y:S01]  /*2700*/  IMAD R23, R23, R28.reuse, RZ ;  /* 0x0000001c17177224 */ /* 0x080fe200078e02ff */
[----:B------:R-:W-:Y:S01]  /*2710*/  SEL R39, R9, R39, !P3 ;  /* 0x0000002709277207 */ /* 0x000fe20005800000 */
[-C--:B------:R-:W-:Y:S01]  /*2720*/  IMAD R25, R25, R28.reuse, RZ ;  /* 0x0000001c19197224 */ /* 0x080fe200078e02ff */
[C---:B------:R-:W-:Y:S01]  /*2730*/  SEL R41, R9.reuse, R41, !P3 ;  /* 0x0000002909297207 */ /* 0x040fe20005800000 */
[-C--:B------:R-:W-:Y:S01]  /*2740*/  IMAD R20, R20, R28.reuse, RZ ;  /* 0x0000001c14147224 */ /* 0x080fe200078e02ff */
        /* <DEDUP_REMOVED lines=8> */
[----:B------:R-:W-:Y:S01]  /*27d0*/  SEL R53, R9, R53, !P3 ;  /* 0x0000003509357207 */ /* 0x000fe20005800000 */
[-C--:B------:R-:W-:Y:S01]  /*27e0*/  IMAD R33, R33, R28.reuse, RZ ;  /* 0x0000001c21217224 */ /* 0x080fe200078e02ff */
[----:B------:R-:W-:Y:S01]  /*27f0*/  SEL R55, R9, R55, !P3 ;  /* 0x0000003709377207 */ /* 0x000fe20005800000 */
[-C--:B------:R-:W-:Y:S01]  /*2800*/  IMAD R24, R24, R28.reuse, RZ ;  /* 0x0000001c18187224 */ /* 0x080fe200078e02ff */
[----:B------:R-:W0:Y:S01]  /*2810*/  LDC.64 R8, c[0x0][0x218] ;  /* 0x00008600ff087b82 */ /* 0x000e220000000a00 */
[-C--:B------:R-:W-:Y:S01]  /*2820*/  IMAD R26, R26, R28.reuse, RZ ;  /* 0x0000001c1a1a7224 */ /* 0x080fe200078e02ff */
[----:B------:R-:W-:Y:S01]  /*2830*/  LOP3.LUT R7, R7, 0x1f, RZ, 0xc0, !PT ;  /* 0x0000001f07077812 */ /* 0x000fe200078ec0ff */
[-C--:B------:R-:W-:Y:S01]  /*2840*/  IMAD R35, R35, R28.reuse, RZ ;  /* 0x0000001c23237224 */ /* 0x080fe200078e02ff */
[----:B------:R-:W-:Y:S01]  /*2850*/  LEA.HI.X.SX32 R167, R4, UR5, 0x1, P0 ;  /* 0x0000000504a77c11 */ /* 0x000fe200080f0eff */
[-C--:B------:R-:W-:Y:S01]  /*2860*/  IMAD R37, R37, R28.reuse, RZ ;  /* 0x0000001c25257224 */ /* 0x080fe200078e02ff */
[----:B------:R-:W-:Y:S01]  /*2870*/  UMOV UR5, URZ ;  /* 0x0000003f00057c82 */ /* 0x000fe20008000000 */
[-C--:B------:R-:W-:Y:S01]  /*2880*/  IMAD R39, R39, R28.reuse, RZ ;  /* 0x0000001c27277224 */ /* 0x080fe200078e02ff */
[----:B------:R-:W-:Y:S01]  /*2890*/  UIADD3.X UR9, UR5, 0x40000040, URZ, UP0, !UPT ;  /* 0x4000004005097890 */ /* 0x000fe200087fe43f */
[-C--:B------:R-:W-:Y:S01]  /*28a0*/  IMAD R41, R41, R28.reuse, RZ ;  /* 0x0000001c29297224 */ /* 0x080fe200078e02ff */
[C---:B------:R-:W-:Y:S01]  /*28b0*/  LOP3.LUT R4, R2.reuse, 0x30, RZ, 0x3c, !PT ;  /* 0x0000003002047812 */ /* 0x040fe200078e3cff */
[-C--:B------:R-:W-:Y:S01]  /*28c0*/  IMAD R43, R43, R28.reuse, RZ ;  /* 0x0000001c2b2b7224 */ /* 0x080fe200078e02ff */
[C---:B------:R-:W-:Y:S01]  /*28d0*/  LOP3.LUT R4, R2.reuse, 0x60, RZ, 0x3c, !PT ;  /* 0x0000006002047812 */ /* 0x040fe200078e3cff */
[-C--:B------:R-:W-:Y:S01]  /*28e0*/  IMAD R45, R45, R28.reuse, RZ ;  /* 0x0000001c2d2d7224 */ /* 0x080fe200078e02ff */
[----:B------:R-:W-:Y:S01]  /*28f0*/  LOP3.LUT R252, R2, 0x70, RZ, 0x3c, !PT ;  /* 0x0000007002fc7812 */ /* 0x000fe200078e3cff */
[-C--:B------:R-:W-:Y:S01]  /*2900*/  IMAD R47, R47, R28.reuse, RZ ;  /* 0x0000001c2f2f7224 */ /* 0x080fe200078e02ff */
[----:B------:R-:W-:Y:S01]  /*2910*/  LOP3.LUT R249, R3, 0x20, RZ, 0x3c, !PT ;  /* 0x0000002003f97812 */ /* 0x000fe200078e3cff */
[-C--:B------:R-:W-:Y:S01]  /*2920*/  IMAD R51, R51, R28.reuse, RZ ;  /* 0x0000001c33337224 */ /* 0x080fe200078e02ff */
[----:B------:R-:W-:Y:S01]  /*2930*/  UIADD3.64 UR10, UR4, -UR10, URZ ;  /* 0x8000000a040a7297 */ /* 0x000fe2000fffe03f */
[-C--:B------:R-:W-:Y:S01]  /*2940*/  IMAD R53, R53, R28.reuse, RZ ;  /* 0x0000001c35357224 */ /* 0x080fe200078e02ff */
[----:B------:R-:W-:Y:S01]  /*2950*/  UIADD3.64 UR16, UR8, 0x80, URZ ;  /* 0x0000008008107897 */ /* 0x000fe2000fffe03f */
[----:B------:R-:W-:Y:S01]  /*2960*/  IMAD R55, R55, R28, RZ ;  /* 0x0000001c37377224 */ /* 0x000fe200078e02ff */
[----:B------:R-:W-:Y:S01]  /*2970*/  UIADD3.64 UR20, UR8, 0x100, URZ ;  /* 0x0000010008147897 */ /* 0x000fe2000fffe03f */
[----:B------:R-:W-:Y:S01]  /*2980*/  IMAD R236, R7, R236, RZ ;  /* 0x000000ec07ec7224 */ /* 0x000fe200078e02ff */
[----:B0-----:R-:W-:-:S02]  /*2990*/  LEA R248, P6, R6, R8, 0x1 ;  /* 0x0000000806f87211 */ /* 0x001fc400078c08ff */
[-C--:B------:R-:W-:Y:S02]  /*29a0*/  LEA R246, P1, R10, R8.reuse, 0x1 ;  /* 0x000000080af67211 */ /* 0x080fe400078208ff */
[-C--:B------:R-:W-:Y:S01]  /*29b0*/  LEA.HI.X.SX32 R247, R6, R9.reuse, 0x1, P6 ;  /* 0x0000000906f77211 */ /* 0x080fe200030f0eff */
[----:B------:R-:W-:Y:S01]  /*29c0*/  IMAD.U32 R6, RZ, RZ, UR6 ;  /* 0x00000006ff067e24 */ /* 0x000fe2000f8e00ff */
[----:B------:R-:W-:Y:S01]  /*29d0*/  LEA.HI.X.SX32 R245, R10, R9, 0x1, P1 ;  /* 0x000000090af57211 */ /* 0x000fe200008f0eff */
[----:B------:R-:W-:Y:S01]  /*29e0*/  UMOV UR6, UR4 ;  /* 0x0000000400067c82 */ /* 0x000fe20008000000 */
[-C--:B------:R-:W-:Y:S02]  /*29f0*/  LEA R244, P2, R11, R8.reuse, 0x1 ;  /* 0x000000080bf47211 */ /* 0x080fe400078408ff */
[-C--:B------:R-:W-:Y:S02]  /*2a00*/  LEA R241, P3, R13, R8.reuse, 0x1 ;  /* 0x000000080df17211 */ /* 0x080fe400078608ff */
[----:B------:R-:W-:-:S02]  /*2a10*/  LEA R239, P4, R15, R8, 0x1 ;  /* 0x000000080fef7211 */ /* 0x000fc400078808ff */
[-C--:B------:R-:W-:Y:S02]  /*2a20*/  LEA R223, P5, R12, R8.reuse, 0x1 ;  /* 0x000000080cdf7211 */ /* 0x080fe400078a08ff */
[-C--:B------:R-:W-:Y:S02]  /*2a30*/  LEA R219, P6, R14, R8.reuse, 0x1 ;  /* 0x000000080edb7211 */ /* 0x080fe400078c08ff */
[----:B------:R-:W-:Y:S02]  /*2a40*/  LEA R215, P1, R17, R8, 0x1 ;  /* 0x0000000811d77211 */ /* 0x000fe400078208ff */
[-C--:B------:R-:W-:Y:S02]  /*2a50*/  LEA.HI.X.SX32 R243, R11, R9.reuse, 0x1, P2 ;  /* 0x000000090bf37211 */ /* 0x080fe400010f0eff */
[-C--:B------:R-:W-:Y:S02]  /*2a60*/  LEA.HI.X.SX32 R240, R13, R9.reuse, 0x1, P3 ;  /* 0x000000090df07211 */ /* 0x080fe400018f0eff */
[----:B------:R-:W-:-:S02]  /*2a70*/  LEA.HI.X.SX32 R238, R15, R9, 0x1, P4 ;  /* 0x000000090fee7211 */ /* 0x000fc400020f0eff */
[-C--:B------:R-:W-:Y:S02]  /*2a80*/  LEA.HI.X.SX32 R221, R12, R9.reuse, 0x1, P5 ;  /* 0x000000090cdd7211 */ /* 0x080fe400028f0eff */
[-C--:B------:R-:W-:Y:S02]  /*2a90*/  LEA.HI.X.SX32 R217, R14, R9.reuse, 0x1, P6 ;  /* 0x000000090ed97211 */ /* 0x080fe400030f0eff */
[----:B------:R-:W-:Y:S02]  /*2aa0*/  LEA.HI.X.SX32 R213, R17, R9, 0x1, P1 ;  /* 0x0000000911d57211 */ /* 0x000fe400008f0eff */
        /* <DEDUP_REMOVED lines=22> */
[----:B------:R-:W-:Y:S02]  /*2c10*/  CS2R R28, SRZ ;  /* 0x00000000001c7805 */ /* 0x000fe4000001ff00 */
[-C--:B------:R-:W-:Y:S02]  /*2c20*/  LEA.HI.X.SX32 R184, R31, R9.reuse, 0x1, P6 ;  /* 0x000000091fb87211 */ /* 0x080fe400030f0eff */
[----:B------:R-:W-:Y:S02]  /*2c30*/  CS2R R30, SRZ ;  /* 0x00000000001e7805 */ /* 0x000fe4000001ff00 */
[----:B------:R-:W-:Y:S02]  /*2c40*/  LEA.HI.X.SX32 R182, R33, R9, 0x1, P1 ;  /* 0x0000000921b67211 */ /* 0x000fe400008f0eff */
[----:B------:R-:W-:-:S02]  /*2c50*/  CS2R R32, SRZ ;  /* 0x0000000000207805 */ /* 0x000fc4000001ff00 */
[-C--:B------:R-:W-:Y:S02]  /*2c60*/  LEA R181, P2, R24, R8.reuse, 0x1 ;  /* 0x0000000818b57211 */ /* 0x080fe400078408ff */
[-C--:B------:R-:W-:Y:S02]  /*2c70*/  LEA R179, P3, R26, R8.reuse, 0x1 ;  /* 0x000000081ab37211 */ /* 0x080fe400078608ff */
[-C--:B------:R-:W-:Y:S02]  /*2c80*/  LEA R177, P4, R35, R8.reuse, 0x1 ;  /* 0x0000000823b17211 */ /* 0x080fe400078808ff */
[-C--:B------:R-:W-:Y:S02]  /*2c90*/  LEA R174, P5, R37, R8.reuse, 0x1 ;  /* 0x0000000825ae7211 */ /* 0x080fe400078a08ff */
[-C--:B------:R-:W-:Y:S02]  /*2ca0*/  LEA R173, P6, R39, R8.reuse, 0x1 ;  /* 0x0000000827ad7211 */ /* 0x080fe400078c08ff */
[----:B------:R-:W-:-:S02]  /*2cb0*/  LEA R160, P1, R41, R8, 0x1 ;  /* 0x0000000829a07211 */ /* 0x000fc400078208ff */
[-C--:B------:R-:W-:Y:S02]  /*2cc0*/  LEA.HI.X.SX32 R180, R24, R9.reuse, 0x1, P2 ;  /* 0x0000000918b47211 */ /* 0x080fe400010f0eff */
[----:B------:R-:W-:Y:S02]  /*2cd0*/  CS2R R24, SRZ ;  /* 0x0000000000187805 */ /* 0x000fe4000001ff00 */
[-C--:B------:R-:W-:Y:S02]  /*2ce0*/  LEA.HI.X.SX32 R178, R26, R9.reuse, 0x1, P3 ;  /* 0x000000091ab27211 */ /* 0x080fe400018f0eff */
[----:B------:R-:W-:Y:S02]  /*2cf0*/  CS2R R26, SRZ ;  /* 0x00000000001a7805 */ /* 0x000fe4000001ff00 */
[----:B------:R-:W-:Y:S02]  /*2d00*/  LEA.HI.X.SX32 R176, R35, R9, 0x1, P4 ;  /* 0x0000000923b07211 */ /* 0x000fe400020f0eff */
[----:B------:R-:W-:-:S02]  /*2d10*/  CS2R R34, SRZ ;  /* 0x0000000000227805 */ /* 0x000fc4000001ff00 */
        /* <DEDUP_REMOVED lines=24> */
[C---:B------:R-:W-:Y:S02]  /*2ea0*/  LOP3.LUT R9, R2.reuse, 0x10, RZ, 0x3c, !PT ;  /* 0x0000001002097812 */ /* 0x040fe400078e3cff */
[C---:B------:R-:W-:Y:S02]  /*2eb0*/  LOP3.LUT R8, R2.reuse, 0x20, RZ, 0x3c, !PT ;  /* 0x0000002002087812 */ /* 0x040fe400078e3cff */
[C---:B------:R-:W-:Y:S02]  /*2ec0*/  LOP3.LUT R9, R2.reuse, 0x40, RZ, 0x3c, !PT ;  /* 0x0000004002097812 */ /* 0x040fe400078e3cff */
[----:B------:R-:W-:-:S07]  /*2ed0*/  LOP3.LUT R8, R2, 0x50, RZ, 0x3c, !PT ;  /* 0x0000005002087812 */ /* 0x000fce00078e3cff */
.L_x_1:
[----:B------:R-:W0:Y:S01]  /*2ee0*/  LDC R4, c[0x0][0x238] ;  /* 0x00008e00ff047b82 */ /* 0x000e220000000800 */
[C---:B------:R-:W-:Y:S02]  /*2ef0*/  ISETP.GT.AND P1, PT, R6.reuse, 0x8, PT ;  /* 0x000000080600780c */ /* 0x040fe40003f24270 */
[----:B------:R-:W-:Y:S02]  /*2f00*/  ISETP.GT.AND P0, PT, R6, RZ, PT ;  /* 0x000000ff0600720c */ /* 0x000fe40003f04270 */
[----:B------:R-:W-:-:S03]  /*2f10*/  PRMT R16, RZ, 0x7610, R16 ;  /* 0x00007610ff107816 */ /* 0x000fc60000000010 */
[----:B------:R-:W1:Y:S01]  /*2f20*/  LDC R10, c[0x0][0x238] ;  /* 0x00008e00ff0a7b82 */ /* 0x000e620000000800 */
[----:B------:R-:W-:-:S07]  /*2f30*/  PRMT R154, RZ, 0x7610, R154 ;  /* 0x00007610ff9a7816 */ /* 0x000fce000000009a */
[----:B------:R-:W2:Y:S01]  /*2f40*/  @P0 LDG.E.U16 R16, desc[UR14][R166.64] ;  /* 0x0000000ea6100981 */ /* 0x000ea2000c1e1500 */
[----:B------:R-:W-:Y:S01]  /*2f50*/  PRMT R15, RZ, 0x7610, R15 ;  /* 0x00007610ff0f7816 */ /* 0x000fe2000000000f */
[----:B------:R-:W3:Y:S01]  /*2f60*/  LDC R18, c[0x0][0x238] ;  /* 0x00008e00ff127b82 */ /* 0x000ee20000000800 */
[----:B0-----:R-:W-:-:S04]  /*2f70*/  IMAD.SHL.U32 R4, R4, 0x8, RZ ;  /* 0x0000000804047824 */ /* 0x001fc800078e00ff */
[----:B------:R-:W-:-:S04]  /*2f80*/  IMAD.WIDE R8, R4, 0x2, R166 ;  /* 0x0000000204087825 */ /* 0x000fc800078e02a6 */
[----:B-1----:R-:W-:Y:S01]  /*2f90*/  IMAD.SHL.U32 R10, R10, 0x10, RZ ;  /* 0x000000100a0a7824 */ /* 0x002fe200078e00ff */
[----:B------:R0:W4:Y:S01]  /*2fa0*/  @P1 LDG.E.U16 R154, desc[UR14][R8.64] ;  /* 0x0000000e089a1981 */ /* 0x000122000c1e1500 */
[----:B------:R-:W-:Y:S01]  /*2fb0*/  ISETP.GT.AND P0, PT, R6, 0x10, PT ;  /* 0x000000100600780c */ /* 0x000fe20003f04270 */
[----:B------:R-:W1:Y:S01]  /*2fc0*/  LDC R4, c[0x0][0x238] ;  /* 0x00008e00ff047b82 */ /* 0x000e620000000800 */
[----:B0-----:R-:W-:-:S07]  /*2fd0*/  IMAD.WIDE R8, R10, 0x2, R166 ;  /* 0x000000020a087825 */ /* 0x001fce00078e02a6 */
[----:B------:R-:W0:Y:S04]  /*2fe0*/  LDC R10, c[0x0][0x238] ;  /* 0x00008e00ff0a7b82 */ /* 0x000e280000000800 */
[----:B------:R5:W4:Y:S01]  /*2ff0*/  @P0 LDG.E.U16 R15, desc[UR14][R8.64] ;  /* 0x0000000e080f0981 */ /* 0x000b22000c1e1500 */
[----:B------:R-:W-:Y:S01]  /*3000*/  ISETP.GT.AND P1, PT, R6, 0x18, PT ;  /* 0x000000180600780c */ /* 0x000fe20003f24270 */
[----:B0-----:R-:W-:-:S04]  /*3010*/  IMAD R10, R10, 0x18, RZ ;  /* 0x000000180a0a7824 */ /* 0x001fc800078e02ff */
[----:B-----5:R-:W-:Y:S02]  /*3020*/  IMAD.WIDE R8, R10, 0x2, R166 ;  /* 0x000000020a087825 */ /* 0x020fe400078e02a6 */
[----:B------:R-:W0:Y:S01]  /*3030*/  LDC R10, c[0x0][0x238] ;  /* 0x00008e00ff0a7b82 */ /* 0x000e220000000800 */
[----:B------:R-:W-:Y:S02]  /*3040*/  ISETP.GT.AND P0, PT, R6, 0x1, PT ;  /* 0x000000010600780c */ /* 0x000fe40003f04270 */
[----:B------:R-:W-:Y:S02]  /*3050*/  PRMT R153, RZ, 0x7610, R153 ;  /* 0x00007610ff997816 */ /* 0x000fe40000000099 */
[----:B------:R-:W-:-:S04]  /*3060*/  PRMT R14, RZ, 0x7610, R14 ;  /* 0x00007610ff0e7816 */ /* 0x000fc8000000000e */
[----:B------:R1:W5:Y:S02]  /*3070*/  @P1 LDG.E.U16 R153, desc[UR14][R8.64] ;  /* 0x0000000e08991981 */ /* 0x000364000c1e1500 */
[----:B-1----:R-:W-:-:S04]  /*3080*/  IMAD.WIDE R8, R4, 0x2, R166 ;  /* 0x0000000204087825 */ /* 0x002fc800078e02a6 */
[----:B0-----:R-:W-:Y:S01]  /*3090*/  IMAD R10, R10, 0x9, RZ ;  /* 0x000000090a0a7824 */ /* 0x001fe200078e02ff */
[----:B------:R0:W5:Y:S03]  /*30a0*/  @P0 LDG.E.U16 R14, desc[UR14][R8.64] ;  /* 0x0000000e080e0981 */ /* 0x000166000c1e1500 */
[----:B0-----:R-:W-:Y:S02]  /*30b0*/  IMAD.WIDE R8, R10, 0x2, R166 ;  /* 0x000000020a087825 */ /* 0x001fe400078e02a6 */
[----:B------:R-:W0:Y:S01]  /*30c0*/  LDC R10, c[0x0][0x238] ;  /* 0x00008e00ff0a7b82 */ /* 0x000e220000000800 */
[----:B------:R-:W-:Y:S02]  /*30d0*/  ISETP.GT.AND P1, PT, R6, 0x9, PT ;  /* 0x000000090600780c */ /* 0x000fe40003f24270 */
[----:B------:R-:W-:-:S11]  /*30e0*/  PRMT R152, RZ, 0x7610, R152 ;  /* 0x00007610ff987816 */ /* 0x000fd60000000098 */
[----:B------:R1:W5:Y:S01]  /*30f0*/  @P1 LDG.E.U16 R152, desc[UR14][R8.64] ;  /* 0x0000000e08981981 */ /* 0x000362000c1e1500 */
[----:B0-----:R-:W-:-:S04]  /*3100*/  IMAD R10, R10, 0x11, RZ ;  /* 0x000000110a0a7824 */ /* 0x001fc800078e02ff */
[----:B-1----:R-:W-:Y:S02]  /*3110*/  IMAD.WIDE R8, R10, 0x2, R166 ;  /* 0x000000020a087825 */ /* 0x002fe400078e02a6 */
        /* <DEDUP_REMOVED lines=10> */
[----:B0-----:R-:W-:-:S04]  /*31c0*/  IMAD.SHL.U32 R10, R10, 0x2, RZ ;  /* 0x000000020a0a7824 */ /* 0x001fc800078e00ff */
        /* <DEDUP_REMOVED lines=32> */
[C---:B------:R-:W-:Y:S02]  /*33d0*/  ISETP.GT.AND P1, PT, R6.reuse, 0xb, PT ;  /* 0x0000000b0600780c */ /* 0x040fe40003f24270 */
[----:B------:R-:W-:Y:S02]  /*33e0*/  PRMT R200, RZ, 0x7610, R200 ;  /* 0x00007610ffc87816 */ /* 0x000fe400000000c8 */
[----:B------:R-:W-:-:S09]  /*33f0*/  ISETP.GT.AND P2, PT, R6, 0x13, PT ;  /* 0x000000130600780c */ /* 0x000fd20003f44270 */
[----:B------:R1:W5:Y:S01]  /*3400*/  @P1 LDG.E.U16 R200, desc[UR14][R8.64] ;  /* 0x0000000e08c81981 */ /* 0x000362000c1e1500 */
[----:B0-----:R-:W-:Y:S01]  /*3410*/  IMAD R10, R10, 0x13, RZ ;  /* 0x000000130a0a7824 */ /* 0x001fe200078e02ff */
[----:B-1----:R-:W-:-:S03]  /*3420*/  PRMT R9, RZ, 0x7610, R9 ;  /* 0x00007610ff097816 */ /* 0x002fc60000000009 */
[----:B------:R-:W-:-:S05]  /*3430*/  IMAD.WIDE R10, R10, 0x2, R166 ;  /* 0x000000020a0a7825 */ /* 0x000fca00078e02a6 */
[----:B------:R0:W5:Y:S02]  /*3440*/  @P2 LDG.E.U16 R9, desc[UR14][R10.64] ;  /* 0x0000000e0a092981 */ /* 0x000164000c1e1500 */
[----:B0-----:R-:W0:Y:S01]  /*3450*/  LDC R11, c[0x0][0x238] ;  /* 0x00008e00ff0b7b82 */ /* 0x001e220000000800 */
[C---:B------:R-:W-:Y:S02]  /*3460*/  ISETP.GT.AND P0, PT, R6.reuse, 0x4, PT ;  /* 0x000000040600780c */ /* 0x040fe40003f04270 */
[----:B------:R-:W-:Y:S02]  /*3470*/  PRMT R206, RZ, 0x7610, R206 ;  /* 0x00007610ffce7816 */ /* 0x000fe400000000ce */
[----:B------:R-:W-:Y:S01]  /*3480*/  ISETP.GT.AND P3, PT, R6, 0x1b, PT ;  /* 0x0000001b0600780c */ /* 0x000fe20003f64270 */
[----:B0-----:R-:W-:-:S04]  /*3490*/  IMAD.SHL.U32 R11, R11, 0x4, RZ ;  /* 0x000000040b0b7824 */ /* 0x001fc800078e00ff */
[----:B------:R-:W-:-:S05]  /*34a0*/  IMAD.WIDE R10, R11, 0x2, R166 ;  /* 0x000000020b0a7825 */ /* 0x000fca00078e02a6 */
[----:B------:R0:W5:Y:S02]  /*34b0*/  @P0 LDG.E.U16 R206, desc[UR14][R10.64] ;  /* 0x0000000e0ace0981 */ /* 0x000164000c1e1500 */
[----:B0-----:R-:W0:Y:S01]  /*34c0*/  LDC R11, c[0x0][0x238] ;  /* 0x00008e00ff0b7b82 */ /* 0x001e220000000800 */
[----:B---3--:R-:W-:Y:S01]  /*34d0*/  IMAD R18, R18, 0x1b, RZ ;  /* 0x0000001b12127824 */ /* 0x008fe200078e02ff */
[----:B------:R-:W-:-:S03]  /*34e0*/  PRMT R204, RZ, 0x7610, R204 ;  /* 0x00007610ffcc7816 */ /* 0x000fc600000000cc */
[----:B------:R-:W-:Y:S01]  /*34f0*/  IMAD.WIDE R18, R18, 0x2, R166 ;  /* 0x0000000212127825 */ /* 0x000fe200078e02a6 */
[----:B------:R-:W-:-:S04]  /*3500*/  ISETP.GT.AND P2, PT, R6, 0x6, PT ;  /* 0x000000060600780c */ /* 0x000fc80003f44270 */
[----:B------:R1:W3:Y:S01]  /*3510*/  @P3 LDG.E.U16 R204, desc[UR14][R18.64] ;  /* 0x0000000e12cc3981 */ /* 0x0002e2000c1e1500 */
[----:B------:R-:W-:Y:S01]  /*3520*/  PRMT R222, RZ, 0x7610, R222 ;  /* 0x00007610ffde7816 */ /* 0x000fe200000000de */
[----:B-1----:R-:W1:Y:S01]  /*3530*/  LDC R19, c[0x0][0x238] ;  /* 0x00008e00ff137b82 */ /* 0x002e620000000800 */
[----:B0-----:R-:W-:-:S04]  /*3540*/  IMAD R11, R11, 0x6, RZ ;  /* 0x000000060b0b7824 */ /* 0x001fc800078e02ff */
[----:B------:R-:W-:-:S05]  /*3550*/  IMAD.WIDE R10, R11, 0x2, R166 ;  /* 0x000000020b0a7825 */ /* 0x000fca00078e02a6 */
[----:B------:R0:W3:Y:S01]  /*3560*/  @P2 LDG.E.U16 R222, desc[UR14][R10.64] ;  /* 0x0000000e0ade2981 */ /* 0x0000e2000c1e1500 */
[----:B------:R-:W-:Y:S01]  /*3570*/  ISETP.GT.AND P1, PT, R6, 0x5, PT ;  /* 0x000000050600780c */ /* 0x000fe20003f24270 */
[----:B0-----:R-:W0:Y:S01]  /*3580*/  LDC R11, c[0x0][0x238] ;  /* 0x00008e00ff0b7b82 */ /* 0x001e220000000800 */
[----:B-1----:R-:W-:Y:S01]  /*3590*/  IMAD R19, R19, 0x5, RZ ;  /* 0x0000000513137824 */ /* 0x002fe200078e02ff */
[----:B------:R-:W-:-:S03]  /*35a0*/  PRMT R214, RZ, 0x7610, R214 ;  /* 0x00007610ffd67816 */ /* 0x000fc600000000d6 */
[----:B------:R-:W-:-:S07]  /*35b0*/  IMAD.WIDE R18, R19, 0x2, R166 ;  /* 0x0000000213127825 */ /* 0x000fce00078e02a6 */
[----:B------:R1:W3:Y:S01]  /*35c0*/  @P1 LDG.E.U16 R214, desc[UR14][R18.64] ;  /* 0x0000000e12d61981 */ /* 0x0002e2000c1e1500 */
[C---:B------:R-:W-:Y:S02]  /*35d0*/  ISETP.GT.AND P1, PT, R6.reuse, 0x14, PT ;  /* 0x000000140600780c */ /* 0x040fe40003f24270 */
[----:B------:R-:W-:Y:S02]  /*35e0*/  PRMT R210, RZ, 0x7610, R210 ;  /* 0x00007610ffd27816 */ /* 0x000fe400000000d2 */
[----:B------:R-:W-:Y:S02]  /*35f0*/  ISETP.GT.AND P0, PT, R6, 0x7, PT ;  /* 0x000000070600780c */ /* 0x000fe40003f04270 */
[----:B------:R-:W-:Y:S02]  /*3600*/  PRMT R231, RZ, 0x7610, R231 ;  /* 0x00007610ffe77816 */ /* 0x000fe400000000e7 */
[----:B------:R-:W-:Y:S01]  /*3610*/  PRMT R212, RZ, 0x7610, R212 ;  /* 0x00007610ffd47816 */ /* 0x000fe200000000d4 */
[----:B-1----:R-:W1:Y:S01]  /*3620*/  LDC R19, c[0x0][0x238] ;  /* 0x00008e00ff137b82 */ /* 0x002e620000000800 */
[----:B0-----:R-:W-:-:S04]  /*3630*/  IMAD R11, R11, 0x14, RZ ;  /* 0x000000140b0b7824 */ /* 0x001fc800078e02ff */
[----:B------:R-:W-:-:S05]  /*3640*/  IMAD.WIDE R10, R11, 0x2, R166 ;  /* 0x000000020b0a7825 */ /* 0x000fca00078e02a6 */
[----:B------:R0:W3:Y:S02]  /*3650*/  @P1 LDG.E.U16 R210, desc[UR14][R10.64] ;  /* 0x0000000e0ad21981 */ /* 0x0000e4000c1e1500 */
[----:B0-----:R-:W0:Y:S02]  /*3660*/  LDC R11, c[0x0][0x238] ;  /* 0x00008e00ff0b7b82 */ /* 0x001e240000000800 */
[----:B0-----:R-:W-:-:S04]  /*3670*/  IMAD R11, R11, 0x7, RZ ;  /* 0x000000070b0b7824 */ /* 0x001fc800078e02ff */
[----:B------:R-:W-:-:S05]  /*3680*/  IMAD.WIDE R10, R11, 0x2, R166 ;  /* 0x000000020b0a7825 */ /* 0x000fca00078e02a6 */
[----:B------:R0:W3:Y:S02]  /*3690*/  @P0 LDG.E.U16 R231, desc[UR14][R10.64] ;  /* 0x0000000e0ae70981 */ /* 0x0000e4000c1e1500 */
[----:B0-----:R-:W0:Y:S01]  /*36a0*/  LDC R11, c[0x0][0x238] ;  /* 0x00008e00ff0b7b82 */ /* 0x001e220000000800 */
[----:B------:R-:W-:Y:S01]  /*36b0*/  ISETP.GT.AND P1, PT, R6, 0x1c, PT ;  /* 0x0000001c0600780c */ /* 0x000fe20003f24270 */
[----:B0-----:R-:W-:-:S04]  /*36c0*/  IMAD R11, R11, 0x1c, RZ ;  /* 0x0000001c0b0b7824 */ /* 0x001fc800078e02ff */
[----:B------:R-:W-:-:S08]  /*36d0*/  IMAD.WIDE R10, R11, 0x2, R166 ;  /* 0x000000020b0a7825 */ /* 0x000fd000078e02a6 */
[----:B------:R0:W3:Y:S02]  /*36e0*/  @P1 LDG.E.U16 R212, desc[UR14][R10.64] ;  /* 0x0000000e0ad41981 */ /* 0x0000e4000c1e1500 */
[----:B0-----:R-:W0:Y:S01]  /*36f0*/  LDC R11, c[0x0][0x238] ;  /* 0x00008e00ff0b7b82 */ /* 0x001e220000000800 */
[----:B------:R-:W-:Y:S02]  /*3700*/  ISETP.GT.AND P0, PT, R6, 0xd, PT ;  /* 0x0000000d0600780c */ /* 0x000fe40003f04270 */
[----:B------:R-:W-:Y:S01]  /*3710*/  PRMT R216, RZ, 0x7610, R216 ;  /* 0x00007610ffd87816 */ /* 0x000fe200000000d8 */
[----:B0-----:R-:W-:-:S04]  /*3720*/  IMAD R11, R11, 0xd, RZ ;  /* 0x0000000d0b0b7824 */ /* 0x001fc800078e02ff */
[----:B------:R-:W-:-:S06]  /*3730*/  IMAD.WIDE R10, R11, 0x2, R166 ;  /* 0x000000020b0a7825 */ /* 0x000fcc00078e02a6 */
        /* <DEDUP_REMOVED lines=32> */
[C---:B------:R-:W-:Y:S02]  /*3940*/  ISETP.GT.AND P0, PT, R6.reuse, 0x17, PT ;  /* 0x000000170600780c */ /* 0x040fe40003f04270 */
[----:B------:R-:W-:Y:S02]  /*3950*/  PRMT R229, RZ, 0x7610, R229 ;  /* 0x00007610ffe57816 */ /* 0x000fe400000000e5 */
[----:B------:R-:W-:Y:S01]  /*3960*/  ISETP.GT.AND P3, PT, R6, 0xc, PT ;  /* 0x0000000c0600780c */ /* 0x000fe20003f64270 */
[----:B-1----:R-:W-:Y:S02]  /*3970*/  IMAD R19, R19, 0xc, RZ ;  /* 0x0000000c13137824 */ /* 0x002fe400078e02ff */
[----:B0-----:R-:W-:-:S04]  /*3980*/  IMAD R11, R11, 0x17, RZ ;  /* 0x000000170b0b7824 */ /* 0x001fc800078e02ff */
[----:B------:R-:W-:-:S05]  /*3990*/  IMAD.WIDE R10, R11, 0x2, R166 ;  /* 0x000000020b0a7825 */ /* 0x000fca00078e02a6 */
[----:B------:R0:W3:Y:S02]  /*39a0*/  @P0 LDG.E.U16 R229, desc[UR14][R10.64] ;  /* 0x0000000e0ae50981 */ /* 0x0000e4000c1e1500 */
[----:B0-----:R-:W0:Y:S01]  /*39b0*/  LDC R11, c[0x0][0x238] ;  /* 0x00008e00ff0b7b82 */ /* 0x001e220000000800 */
[----:B------:R-:W-:Y:S01]  /*39c0*/  PRMT R208, RZ, 0x7610, R208 ;  /* 0x00007610ffd07816 */ /* 0x000fe200000000d0 */
[----:B------:R-:W-:Y:S01]  /*39d0*/  IMAD.WIDE R18, R19, 0x2, R166 ;  /* 0x0000000213127825 */ /* 0x000fe200078e02a6 */
[----:B------:R-:W-:-:S04]  /*39e0*/  ISETP.GT.AND P1, PT, R6, 0x1e, PT ;  /* 0x0000001e0600780c */ /* 0x000fc80003f24270 */
[----:B------:R-:W3:Y:S01]  /*39f0*/  @P3 LDG.E.U16 R208, desc[UR14][R18.64] ;  /* 0x0000000e12d03981 */ /* 0x000ee2000c1e1500 */
[----:B------:R-:W-:Y:S01]  /*3a00*/  PRMT R232, RZ, 0x7610, R232 ;  /* 0x00007610ffe87816 */ /* 0x000fe200000000e8 */
[----:B0-----:R-:W-:-:S04]  /*3a10*/  IMAD R11, R11, 0x1e, RZ ;  /* 0x0000001e0b0b7824 */ /* 0x001fc800078e02ff */
[----:B------:R-:W-:-:S05]  /*3a20*/  IMAD.WIDE R10, R11, 0x2, R166 ;  /* 0x000000020b0a7825 */ /* 0x000fca00078e02a6 */
[----:B------:R0:W3:Y:S02]  /*3a30*/  @P1 LDG.E.U16 R232, desc[UR14][R10.64] ;  /* 0x0000000e0ae81981 */ /* 0x0000e4000c1e1500 */
[----:B0-----:R-:W0:Y:S01]  /*3a40*/  LDC R11, c[0x0][0x238] ;  /* 0x00008e00ff0b7b82 */ /* 0x001e220000000800 */
[----:B------:R-:W-:Y:S02]  /*3a50*/  ISETP.GT.AND P2, PT, R6, 0x1f, PT ;  /* 0x0000001f0600780c */ /* 0x000fe40003f44270 */
[----:B------:R-:W-:Y:S02]  /*3a60*/  PRMT R228, RZ, 0x7610, R228 ;  /* 0x00007610ffe47816 */ /* 0x000fe400000000e4 */
[----:B------:R-:W-:Y:S01]  /*3a70*/  LOP3.LUT R171, R171, R170, RZ, 0x3c, !PT ;  /* 0x000000aaabab7212 */ /* 0x000fe200078e3cff */
[----:B0-----:R-:W-:-:S04]  /*3a80*/  IMAD R11, R11, 0x1f, RZ ;  /* 0x0000001f0b0b7824 */ /* 0x001fc800078e02ff */
[----:B------:R-:W-:-:S05]  /*3a90*/  IMAD.WIDE R10, R11, 0x2, R166 ;  /* 0x000000020b0a7825 */ /* 0x000fca00078e02a6 */
[----:B------:R0:W3:Y:S01]  /*3aa0*/  @P2 LDG.E.U16 R228, desc[UR14][R10.64] ;  /* 0x0000000e0ae42981 */ /* 0x0000e2000c1e1500 */
[----:B------:R-:W-:Y:S01]  /*3ab0*/  BAR.SYNC.DEFER_BLOCKING 0x0 ;  /* 0x0000000000007b1d */ /* 0x000fe20000010000 */
[----:B------:R-:W-:Y:S02]  /*3ac0*/  LOP3.LUT R170, R171, R170, RZ, 0x3c, !PT ;  /* 0x000000aaabaa7212 */ /* 0x000fe400078e3cff */
[----:B------:R-:W-:Y:S02]  /*3ad0*/  ISETP.GE.AND P0, PT, R7, R6, PT ;  /* 0x000000060700720c */ /* 0x000fe40003f06270 */
[----:B------:R-:W-:Y:S02]  /*3ae0*/  LOP3.LUT R171, R171, R170, RZ, 0x3c, !PT ;  /* 0x000000aaabab7212 */ /* 0x000fe400078e3cff */
[----:B------:R-:W-:Y:S01]  /*3af0*/  PRMT R227, RZ, 0x7610, R227 ;  /* 0x00007610ffe37816 */ /* 0x000fe200000000e3 */
[----:B0-----:R-:W-:Y:S01]  /*3b00*/  IMAD.WIDE R10, R236, 0x2, R170 ;  /* 0x00000002ec0a7825 */ /* 0x001fe200078e02aa */
[----:B------:R-:W-:-:S02]  /*3b10*/  PRMT R19, RZ, 0x7610, R19 ;  /* 0x00007610ff137816 */ /* 0x000fc40000000013 */
[----:B------:R-:W-:-:S05]  /*3b20*/  PRMT R226, RZ, 0x7610, R226 ;  /* 0x00007610ffe27816 */ /* 0x000fca00000000e2 */
[----:B------:R0:W3:Y:S02]  /*3b30*/  @!P0 LDG.E.U16 R227, desc[UR14][R10.64] ;  /* 0x0000000e0ae38981 */ /* 0x0000e4000c1e1500 */
[----:B0-----:R-:W-:-:S05]  /*3b40*/  IMAD.WIDE R10, R236, 0x2, R156 ;  /* 0x00000002ec0a7825 */ /* 0x001fca00078e029c */
[----:B------:R0:W3:Y:S01]  /*3b50*/  @!P0 LDG.E.U16 R19, desc[UR14][R10.64] ;  /* 0x0000000e0a138981 */ /* 0x0000e2000c1e1500 */
[----:B------:R-:W-:Y:S01]  /*3b60*/  PRMT R18, RZ, 0x7610, R18 ;  /* 0x00007610ff127816 */ /* 0x000fe20000000012 */
[----:B0-----:R-:W-:-:S05]  /*3b70*/  IMAD.WIDE R10, R236, 0x2, R168 ;  /* 0x00000002ec0a7825 */ /* 0x001fca00078e02a8 */
[----:B------:R0:W3:Y:S01]  /*3b80*/  @!P0 LDG.E.U16 R226, desc[UR14][R10.64] ;  /* 0x0000000e0ae28981 */ /* 0x0000e2000c1e1500 */
[----:B------:R-:W-:Y:S01]  /*3b90*/  PRMT R225, RZ, 0x7610, R225 ;  /* 0x00007610ffe17816 */ /* 0x000fe200000000e1 */
[----:B0-----:R-:W-:-:S05]  /*3ba0*/  IMAD.WIDE R10, R236, 0x2, R164 ;  /* 0x00000002ec0a7825 */ /* 0x001fca00078e02a4 */
[----:B------:R0:W3:Y:S01]  /*3bb0*/  @!P0 LDG.E.U16 R18, desc[UR14][R10.64] ;  /* 0x0000000e0a128981 */ /* 0x0000e2000c1e1500 */
[----:B------:R-:W-:Y:S02]  /*3bc0*/  PRMT R17, RZ, 0x7610, R17 ;  /* 0x00007610ff117816 */ /* 0x000fe40000000011 */
[----:B------:R-:W-:Y:S01]  /*3bd0*/  LOP3.LUT R173, R173, R172, RZ, 0x3c, !PT ;  /* 0x000000acadad7212 */ /* 0x000fe200078e3cff */
[----:B0-----:R-:W-:-:S03]  /*3be0*/  IMAD.WIDE R10, R236, 0x2, R158 ;  /* 0x00000002ec0a7825 */ /* 0x001fc600078e029e */
[C---:B------:R-:W-:Y:S02]  /*3bf0*/  LOP3.LUT R172, R173.reuse, R172, RZ, 0x3c, !PT ;  /* 0x000000acadac7212 */ /* 0x040fe400078e3cff */
[----:B------:R0:W3:Y:S01]  /*3c00*/  @!P0 LDG.E.U16 R225, desc[UR14][R10.64] ;  /* 0x0000000e0ae18981 */ /* 0x0000e2000c1e1500 */
[----:B------:R-:W-:Y:S02]  /*3c10*/  PRMT R224, RZ, 0x7610, R224 ;  /* 0x00007610ffe07816 */ /* 0x000fe400000000e0 */
[----:B------:R-:W-:Y:S01]  /*3c20*/  LOP3.LUT R173, R173, R172, RZ, 0x3c, !PT ;  /* 0x000000acadad7212 */ /* 0x000fe200078e3cff */
[----:B0-----:R-:W-:-:S05]  /*3c30*/  IMAD.WIDE R10, R236, 0x2, R162 ;  /* 0x00000002ec0a7825 */ /* 0x001fca00078e02a2 */
[----:B------:R0:W3:Y:S01]  /*3c40*/  @!P0 LDG.E.U16 R17, desc[UR14][R10.64] ;  /* 0x0000000e0a118981 */ /* 0x0000e2000c1e1500 */
[----:B------:R-:W-:-:S03]  /*3c50*/  LOP3.LUT R177, R177, R176, RZ, 0x3c, !PT ;  /* 0x000000b0b1b17212 */ /* 0x000fc600078e3cff */
[----:B--2---:R1:W-:Y:S01]  /*3c60*/  STS.U16 [R2+UR12], R16 ;  /* 0x0000001002007988 */ /* 0x0043e2000800040c */
[----:B0-----:R-:W-:Y:S01]  /*3c70*/  IMAD.WIDE R10, R236, 0x2, R160 ;  /* 0x00000002ec0a7825 */ /* 0x001fe200078e02a0 */
[----:B-1----:R-:W-:-:S04]  /*3c80*/  PRMT R16, RZ, 0x7610, R16 ;  /* 0x00007610ff107816 */ /* 0x002fc80000000010 */
[----:B------:R0:W2:Y:S01]  /*3c90*/  @!P0 LDG.E.U16 R224, desc[UR14][R10.64] ;  /* 0x0000000e0ae08981 */ /* 0x0000a2000c1e1500 */
[----:B------:R-:W-:Y:S02]  /*3ca0*/  LOP3.LUT R176, R177, R176, RZ, 0x3c, !PT ;  /* 0x000000b0b1b07212 */ /* 0x000fe400078e3cff */
[----:B------:R-:W-:Y:S02]  /*3cb0*/  PRMT R155, RZ, 0x7610, R155 ;  /* 0x00007610ff9b7816 */ /* 0x000fe4000000009b */
[----:B------:R-:W-:Y:S01]  /*3cc0*/  LOP3.LUT R179, R179, R178, RZ, 0x3c, !PT ;  /* 0x000000b2b3b37212 */ /* 0x000fe200078e3cff */
[----:B0-----:R-:W-:Y:S01]  /*3cd0*/  IMAD.WIDE R10, R236, 0x2, R172 ;  /* 0x00000002ec0a7825 */ /* 0x001fe200078e02ac */
[----:B------:R-:W-:-:S04]  /*3ce0*/  LOP3.LUT R177, R177, R176, RZ, 0x3c, !PT ;  /* 0x000000b0b1b17212 */ /* 0x000fc800078e3cff */
[----:B------:R0:W2:Y:S01]  /*3cf0*/  @!P0 LDG.E.U16 R16, desc[UR14][R10.64] ;  /* 0x0000000e0a108981 */ /* 0x0000a2000c1e1500 */
[----:B------:R-:W-:-:S03]  /*3d00*/  LOP3.LUT R178, R179, R178, RZ, 0x3c, !PT ;  /* 0x000000b2b3b27212 */ /* 0x000fc600078e3cff */
[----:B----4-:R1:W-:Y:S01]  /*3d10*/  STS.U16 [R2+UR12+0x800], R15 ;  /* 0x0008000f02007988 */ /* 0x0103e2000800040c */
[----:B0-----:R-:W-:Y:S01]  /*3d20*/  IMAD.WIDE R10, R236, 0x2, R174 ;  /* 0x00000002ec0a7825 */ /* 0x001fe200078e02ae */
[----:B------:R-:W-:Y:S02]  /*3d30*/  LOP3.LUT R179, R179, R178, RZ, 0x3c, !PT ;  /* 0x000000b2b3b37212 */ /* 0x000fe400078e3cff */
[----:B-1----:R-:W-:Y:S02]  /*3d40*/  PRMT R15, RZ, 0x7610, R15 ;  /* 0x00007610ff0f7816 */ /* 0x002fe4000000000f */
[----:B------:R0:W4:Y:S01]  /*3d50*/  @!P0 LDG.E.U16 R155, desc[UR14][R10.64] ;  /* 0x0000000e0a9b8981 */ /* 0x000122000c1e1500 */
[----:B------:R-:W-:-:S03]  /*3d60*/  LOP3.LUT R181, R181, R180, RZ, 0x3c, !PT ;  /* 0x000000b4b5b57212 */ /* 0x000fc600078e3cff */
[----:B------:R1:W-:Y:S01]  /*3d70*/  STS.U16 [R2+UR12+0x400], R154 ;  /* 0x0004009a02007988 */ /* 0x0003e2000800040c */
[----:B0-----:R-:W-:Y:S01]  /*3d80*/  IMAD.WIDE R10, R236, 0x2, R176 ;  /* 0x00000002ec0a7825 */ /* 0x001fe200078e02b0 */
[----:B-1----:R-:W-:-:S04]  /*3d90*/  PRMT R154, RZ, 0x7610, R154 ;  /* 0x00007610ff9a7816 */ /* 0x002fc8000000009a */
[----:B------:R0:W4:Y:S01]  /*3da0*/  @!P0 LDG.E.U16 R15, desc[UR14][R10.64] ;  /* 0x0000000e0a0f8981 */ /* 0x000122000c1e1500 */
[----:B------:R-:W-:Y:S01]  /*3db0*/  LOP3.LUT R180, R181, R180, RZ, 0x3c, !PT ;  /* 0x000000b4b5b47212 */ /* 0x000fe200078e3cff */
[----:B0-----:R-:W-:-:S03]  /*3dc0*/  IMAD.WIDE R10, R236, 0x2, R178 ;  /* 0x00000002ec0a7825 */ /* 0x001fc600078e02b2 */
[----:B------:R-:W-:Y:S02]  /*3dd0*/  LOP3.LUT R181, R181, R180, RZ, 0x3c, !PT ;  /* 0x000000b4b5b57212 */ /* 0x000fe400078e3cff */
[----:B------:R0:W4:Y:S01]  /*3de0*/  @!P0 LDG.E.U16 R154, desc[UR14][R10.64] ;  /* 0x0000000e0a9a8981 */ /* 0x000122000c1e1500 */
[----:B------:R-:W-:-:S03]  /*3df0*/  LOP3.LUT R183, R183, R182, RZ, 0x3c, !PT ;  /* 0x000000b6b7b77212 */ /* 0x000fc600078e3cff */
[----:B-----5:R-:W-:Y:S01]  /*3e00*/  STS.U16 [R2+UR12+0xc00], R153 ;  /* 0x000c009902007988 */ /* 0x020fe2000800040c */
[----:B0-----:R-:W-:-:S05]  /*3e10*/  LOP3.LUT R11, R2, 0x10, RZ, 0x3c, !PT ;  /* 0x00000010020b7812 */ /* 0x001fca00078e3cff */
[----:B------:R0:W-:Y:S01]  /*3e20*/  STS.U16 [R11+UR12+0x80], R14 ;  /* 0x0000800e0b007988 */ /* 0x0001e2000800040c */
[C---:B------:R-:W-:Y:S02]  /*3e30*/  LOP3.LUT R182, R183.reuse, R182, RZ, 0x3c, !PT ;  /* 0x000000b6b7b67212 */ /* 0x040fe400078e3cff */
[----:B0-----:R-:W-:Y:S01]  /*3e40*/  PRMT R14, RZ, 0x7610, R14 ;  /* 0x00007610ff0e7816 */ /* 0x001fe2000000000e */
[----:B------:R-:W-:Y:S01]  /*3e50*/  IMAD.WIDE R10, R236, 0x2, R180 ;  /* 0x00000002ec0a7825 */ /* 0x000fe200078e02b4 */
[----:B------:R-:W-:-:S04]  /*3e60*/  LOP3.LUT R183, R183, R182, RZ, 0x3c, !PT ;  /* 0x000000b6b7b77212 */ /* 0x000fc800078e3cff */
[----:B------:R0:W5:Y:S01]  /*3e70*/  @!P0 LDG.E.U16 R14, desc[UR14][R10.64] ;  /* 0x0000000e0a0e8981 */ /* 0x000162000c1e1500 */
[----:B------:R-:W-:Y:S02]  /*3e80*/  PRMT R153, RZ, 0x7610, R153 ;  /* 0x00007610ff997816 */ /* 0x000fe40000000099 */
[----:B------:R-:W-:Y:S02]  /*3e90*/  LOP3.LUT R185, R185, R184, RZ, 0x3c, !PT ;  /* 0x000000b8b9b97212 */ /* 0x000fe400078e3cff */
[----:B0-----:R-:W-:-:S05]  /*3ea0*/  LOP3.LUT R11, R2, 0x10, RZ, 0x3c, !PT ;  /* 0x00000010020b7812 */ /* 0x001fca00078e3cff */
[----:B------:R0:W-:Y:S01]  /*3eb0*/  STS.U16 [R11+UR12+0x480], R152 ;  /* 0x000480980b007988 */ /* 0x0001e2000800040c */
[----:B------:R-:W-:Y:S01]  /*3ec0*/  LOP3.LUT R184, R185, R184, RZ, 0x3c, !PT ;  /* 0x000000b8b9b87212 */ /* 0x000fe200078e3cff */
[----:B0-----:R-:W-:-:S03]  /*3ed0*/  IMAD.WIDE R10, R236, 0x2, R182 ;  /* 0x00000002ec0a7825 */ /* 0x001fc600078e02b6 */
[----:B------:R-:W-:Y:S02]  /*3ee0*/  LOP3.LUT R185, R185, R184, RZ, 0x3c, !PT ;  /* 0x000000b8b9b97212 */ /* 0x000fe400078e3cff */
[----:B------:R0:W5:Y:S01]  /*3ef0*/  @!P0 LDG.E.U16 R153, desc[UR14][R10.64] ;  /* 0x0000000e0a998981 */ /* 0x000162000c1e1500 */
[----:B------:R-:W-:Y:S02]  /*3f00*/  LOP3.LUT R187, R187, R186, RZ, 0x3c, !PT ;  /* 0x000000babbbb7212 */ /* 0x000fe400078e3cff */
        /* <DEDUP_REMOVED lines=14> */
[----:B------:R0:W5:Y:S02]  /*3ff0*/  @!P0 LDG.E.U16 R152, desc[UR14][R10.64] ;  /* 0x0000000e0a988981 */ /* 0x000164000c1e1500 */
[----:B0-----:R-:W-:-:S05]  /*4000*/  LOP3.LUT R11, R2, 0x20, RZ, 0x3c, !PT ;  /* 0x00000020020b7812 */ /* 0x001fca00078e3cff */
[----:B------:R0:W-:Y:S01]  /*4010*/  STS.U16 [R11+UR12+0x100], R12 ;  /* 0x0001000c0b007988 */ /* 0x0001e2000800040c */
[----:B------:R-:W-:Y:S02]  /*4020*/  LOP3.LUT R193, R193, R192, RZ, 0x3c, !PT ;  /* 0x000000c0c1c17212 */ /* 0x000fe400078e3cff */
[----:B0-----:R-:W-:Y:S01]  /*4030*/  PRMT R12, RZ, 0x7610, R12 ;  /* 0x00007610ff0c7816 */ /* 0x001fe2000000000c */
[----:B------:R-:W-:-:S05]  /*4040*/  IMAD.WIDE R10, R236, 0x2, R188 ;  /* 0x00000002ec0a7825 */ /* 0x000fca00078e02bc */
[----:B------:R0:W5:Y:S01]  /*4050*/  @!P0 LDG.E.U16 R12, desc[UR14][R10.64] ;  /* 0x0000000e0a0c8981 */ /* 0x000162000c1e1500 */
[C---:B------:R-:W-:Y:S02]  /*4060*/  LOP3.LUT R192, R193.reuse, R192, RZ, 0x3c, !PT ;  /* 0x000000c0c1c07212 */ /* 0x040fe400078e3cff */
[----:B------:R-:W-:Y:S02]  /*4070*/  PRMT R23, RZ, 0x7610, R23 ;  /* 0x00007610ff177816 */ /* 0x000fe40000000017 */
[----:B0-----:R-:W-:Y:S02]  /*4080*/  LOP3.LUT R11, R2, 0x20, RZ, 0x3c, !PT ;  /* 0x00000020020b7812 */ /* 0x001fe400078e3cff */
[----:B------:R-:W-:-:S03]  /*4090*/  LOP3.LUT R193, R193, R192, RZ, 0x3c, !PT ;  /* 0x000000c0c1c17212 */ /* 0x000fc600078e3cff */
[----:B------:R0:W-:Y:S01]  /*40a0*/  STS.U16 [R11+UR12+0x500], R21 ;  /* 0x000500150b007988 */ /* 0x0001e2000800040c */
[----:B------:R-:W-:Y:S01]  /*40b0*/  LOP3.LUT R195, R195, R194, RZ, 0x3c, !PT ;  /* 0x000000c2c3c37212 */ /* 0x000fe200078e3cff */
[----:B0-----:R-:W-:Y:S01]  /*40c0*/  IMAD.WIDE R10, R236, 0x2, R190 ;  /* 0x00000002ec0a7825 */ /* 0x001fe200078e02be */
[----:B------:R-:W-:-:S04]  /*40d0*/  LOP3.LUT R21, R2, 0x20, RZ, 0x3c, !PT ;  /* 0x0000002002157812 */ /* 0x000fc800078e3cff */
[----:B------:R0:W5:Y:S04]  /*40e0*/  @!P0 LDG.E.U16 R23, desc[UR14][R10.64] ;  /* 0x0000000e0a178981 */ /* 0x000168000c1e1500 */
[----:B------:R1:W-:Y:S01]  /*40f0*/  STS.U16 [R21+UR12+0x900], R20 ;  /* 0x0009001415007988 */ /* 0x0003e2000800040c */
[C---:B------:R-:W-:Y:S02]  /*4100*/  LOP3.LUT R194, R195.reuse, R194, RZ, 0x3c, !PT ;  /* 0x000000c2c3c27212 */ /* 0x040fe400078e3cff */
[----:B0-----:R-:W-:Y:S01]  /*4110*/  PRMT R11, RZ, 0x7610, R11 ;  /* 0x00007610ff0b7816 */ /* 0x001fe2000000000b */
[----:B-1----:R-:W-:Y:S01]  /*4120*/  IMAD.WIDE R20, R236, 0x2, R192 ;  /* 0x00000002ec147825 */ /* 0x002fe200078e02c0 */
[----:B------:R-:W-:-:S04]  /*4130*/  LOP3.LUT R195, R195, R194, RZ, 0x3c, !PT ;  /* 0x000000c2c3c37212 */ /* 0x000fc800078e3cff */
[----:B------:R0:W5:Y:S02]  /*4140*/  @!P0 LDG.E.U16 R11, desc[UR14][R20.64] ;  /* 0x0000000e140b8981 */ /* 0x000164000c1e1500 */
[----:B0-----:R-:W-:-:S05]  /*4150*/  LOP3.LUT R21, R2, 0x20, RZ, 0x3c, !PT ;  /* 0x0000002002157812 */ /* 0x001fca00078e3cff */
[----:B------:R0:W-:Y:S02]  /*4160*/  STS.U16 [R21+UR12+0xd00], R22 ;  /* 0x000d001615007988 */ /* 0x0001e4000800040c */
[----:B0-----:R-:W-:Y:S01]  /*4170*/  PRMT R22, RZ, 0x7610, R22 ;  /* 0x00007610ff167816 */ /* 0x001fe20000000016 */
[----:B------:R-:W-:-:S05]  /*4180*/  IMAD.WIDE R20, R236, 0x2, R194 ;  /* 0x00000002ec147825 */ /* 0x000fca00078e02c2 */
[----:B------:R0:W5:Y:S01]  /*4190*/  @!P0 LDG.E.U16 R22, desc[UR14][R20.64] ;  /* 0x0000000e14168981 */ /* 0x000162000c1e1500 */
[----:B------:R-:W-:Y:S02]  /*41a0*/  LOP3.LUT R199, R199, R198, RZ, 0x3c, !PT ;  /* 0x000000c6c7c77212 */ /* 0x000fe400078e3cff */
[----:B0-----:R-:W-:-:S05]  /*41b0*/  LOP3.LUT R21, R2, 0x30, RZ, 0x3c, !PT ;  /* 0x0000003002157812 */ /* 0x001fca00078e3cff */
[----:B------:R0:W-:Y:S01]  /*41c0*/  STS.U16 [R21+UR12+0x180], R197 ;  /* 0x000180c515007988 */ /* 0x0001e2000800040c */
[----:B------:R-:W-:Y:S02]  /*41d0*/  LOP3.LUT R198, R199, R198, RZ, 0x3c, !PT ;  /* 0x000000c6c7c67212 */ /* 0x000fe400078e3cff */
[----:B------:R-:W-:Y:S01]  /*41e0*/  PRMT R10, RZ, 0x7610, R10 ;  /* 0x00007610ff0a7816 */ /* 0x000fe2000000000a */
[----:B0-----:R-:W-:Y:S02]  /*41f0*/  IMAD.MOV.U32 R197, RZ, RZ, R196 ;  /* 0x000000ffffc57224 */ /* 0x001fe400078e00c4 */
[----:B------:R-:W-:Y:S01]  /*4200*/  IMAD.MOV.U32 R196, RZ, RZ, R201 ;  /* 0x000000ffffc47224 */ /* 0x000fe200078e00c9 */
[----:B------:R-:W-:-:S03]  /*4210*/  LOP3.LUT R201, R2, 0x30, RZ, 0x3c, !PT ;  /* 0x0000003002c97812 */ /* 0x000fc600078e3cff */
[C---:B------:R-:W-:Y:S01]  /*4220*/  IMAD.WIDE R20, R236.reuse, 0x2, R196 ;  /* 0x00000002ec147825 */ /* 0x040fe200078e02c4 */
[----:B------:R-:W-:Y:S01]  /*4230*/  LOP3.LUT R199, R199, R198, RZ, 0x3c, !PT ;  /* 0x000000c6c7c77212 */ /* 0x000fe200078e3cff */
[----:B------:R0:W-:Y:S04]  /*4240*/  STS.U16 [R201+UR12+0x580], R200 ;  /* 0x000580c8c9007988 */ /* 0x0001e8000800040c */
[----:B------:R1:W5:Y:S01]  /*4250*/  @!P0 LDG.E.U16 R10, desc[UR14][R20.64] ;  /* 0x0000000e140a8981 */ /* 0x000362000c1e1500 */
[----:B0-----:R-:W-:Y:S01]  /*4260*/  IMAD.WIDE R200, R236, 0x2, R198 ;  /* 0x00000002ecc87825 */ /* 0x001fe200078e02c6 */
[----:B-1----:R-:W-:-:S06]  /*4270*/  PRMT R21, RZ, 0x7610, R21 ;  /* 0x00007610ff157816 */ /* 0x002fcc0000000015 */
[----:B------:R0:W5:Y:S02]  /*4280*/  @!P0 LDG.E.U16 R21, desc[UR14][R200.64] ;  /* 0x0000000ec8158981 */ /* 0x000164000c1e1500 */
[----:B0-----:R-:W-:Y:S01]  /*4290*/  LOP3.LUT R201, R2, 0x30, RZ, 0x3c, !PT ;  /* 0x0000003002c97812 */ /* 0x001fe200078e3cff */
[----:B------:R-:W-:-:S04]  /*42a0*/  IMAD.MOV.U32 R200, RZ, RZ, R203 ;  /* 0x000000ffffc87224 */ /* 0x000fc800078e00cb */
[----:B------:R0:W-:Y:S02]  /*42b0*/  STS.U16 [R201+UR12+0x980], R9 ;  /* 0x00098009c9007988 */ /* 0x0001e4000800040c */
[----:B0-----:R-:W-:Y:S01]  /*42c0*/  IMAD.MOV.U32 R201, RZ, RZ, R202 ;  /* 0x000000ffffc97224 */ /* 0x001fe200078e00ca */
[----:B------:R-:W-:Y:S01]  /*42d0*/  PRMT R9, RZ, 0x7610, R9 ;  /* 0x00007610ff097816 */ /* 0x000fe20000000009 */
[----:B------:R-:W-:-:S05]  /*42e0*/  IMAD.WIDE R202, R236, 0x2, R200 ;  /* 0x00000002ecca7825 */ /* 0x000fca00078e02c8 */
[----:B------:R0:W5:Y:S01]  /*42f0*/  @!P0 LDG.E.U16 R9, desc[UR14][R202.64] ;  /* 0x0000000eca098981 */ /* 0x000162000c1e1500 */
[----:B------:R-:W-:Y:S02]  /*4300*/  PRMT R20, RZ, 0x7610, R20 ;  /* 0x00007610ff147816 */ /* 0x000fe40000000014 */
[----:B0-----:R-:W-:Y:S01]  /*4310*/  LOP3.LUT R203, R2, 0x30, RZ, 0x3c, !PT ;  /* 0x0000003002cb7812 */ /* 0x001fe200078e3cff */
[----:B------:R-:W-:-:S04]  /*4320*/  IMAD.MOV.U32 R202, RZ, RZ, R207 ;  /* 0x000000ffffca7224 */ /* 0x000fc800078e00cf */
[----:B---3--:R0:W-:Y:S01]  /*4330*/  STS.U16 [R203+UR12+0xd80], R204 ;  /* 0x000d80cccb007988 */ /* 0x0081e2000800040c */
[----:B------:R-:W-:Y:S01]  /*4340*/  LOP3.LUT R207, R2, 0x40, RZ, 0x3c, !PT ;  /* 0x0000004002cf7812 */ /* 0x000fe200078e3cff */
[----:B0-----:R-:W-:Y:S02]  /*4350*/  IMAD.MOV.U32 R203, RZ, RZ, R205 ;  /* 0x000000ffffcb7224 */ /* 0x001fe400078e00cd */
[----:B------:R-:W-:Y:S02]  /*4360*/  IMAD.WIDE R204, R236, 0x2, R202 ;  /* 0x00000002eccc7825 */ /* 0x000fe400078e02ca */
[----:B------:R0:W-:Y:S04]  /*4370*/  STS.U16 [R207+UR12+0x200], R206 ;  /* 0x000200cecf007988 */ /* 0x0001e8000800040c */
[----:B------:R1:W3:Y:S01]  /*4380*/  @!P0 LDG.E.U16 R20, desc[UR14][R204.64] ;  /* 0x0000000ecc148981 */ /* 0x0002e2000c1e1500 */
[----:B------:R-:W-:Y:S01]  /*4390*/  PRMT R233, RZ, 0x7610, R233 ;  /* 0x00007610ffe97816 */ /* 0x000fe200000000e9 */
[----:B-1----:R-:W-:-:S02]  /*43a0*/  IMAD.MOV.U32 R204, RZ, RZ, R211 ;  /* 0x000000ffffcc7224 */ /* 0x002fc400078e00d3 */
[----:B------:R-:W-:Y:S02]  /*43b0*/  IMAD.MOV.U32 R205, RZ, RZ, R209 ;  /* 0x000000ffffcd7224 */ /* 0x000fe400078e00d1 */
[----:B0-----:R-:W-:Y:S01]  /*43c0*/  IMAD.WIDE R206, R236, 0x2, R204 ;  /* 0x00000002ecce7825 */ /* 0x001fe200078e02cc */
[----:B------:R-:W-:-:S04]  /*43d0*/  LOP3.LUT R209, R2, 0x40, RZ, 0x3c, !PT ;  /* 0x0000004002d17812 */ /* 0x000fc800078e3cff */
[----:B------:R0:W3:Y:S01]  /*43e0*/  @!P0 LDG.E.U16 R233, desc[UR14][R206.64] ;  /* 0x0000000ecee98981 */ /* 0x0000e2000c1e1500 */
[----:B------:R-:W-:-:S03]  /*43f0*/  PRMT R234, RZ, 0x7610, R234 ;  /* 0x00007610ffea7816 */ /* 0x000fc600000000ea */
[----:B------:R1:W-:Y:S01]  /*4400*/  STS.U16 [R209+UR12+0x600], R208 ;  /* 0x000600d0d1007988 */ /* 0x0003e2000800040c */
[----:B0-----:R-:W-:Y:S02]  /*4410*/  IMAD.MOV.U32 R206, RZ, RZ, R215 ;  /* 0x000000ffffce7224 */ /* 0x001fe400078e00d7 */
[----:B------:R-:W-:Y:S02]  /*4420*/  IMAD.MOV.U32 R207, RZ, RZ, R213 ;  /* 0x000000ffffcf7224 */ /* 0x000fe400078e00d5 */
[----:B-1----:R-:W-:Y:S01]  /*4430*/  IMAD.WIDE R208, R236, 0x2, R206 ;  /* 0x00000002ecd07825 */ /* 0x002fe200078e02ce */
[----:B------:R-:W-:-:S04]  /*4440*/  LOP3.LUT R213, R2, 0x40, RZ, 0x3c, !PT ;  /* 0x0000004002d57812 */ /* 0x000fc800078e3cff */
[----:B------:R0:W3:Y:S01]  /*4450*/  @!P0 LDG.E.U16 R234, desc[UR14][R208.64] ;  /* 0x0000000ed0ea8981 */ /* 0x0000e2000c1e1500 */
[----:B------:R-:W-:-:S03]  /*4460*/  PRMT R235, RZ, 0x7610, R235 ;  /* 0x00007610ffeb7816 */ /* 0x000fc600000000eb */
[----:B------:R1:W-:Y:S01]  /*4470*/  STS.U16 [R213+UR12+0xa00], R210 ;  /* 0x000a00d2d5007988 */ /* 0x0003e2000800040c */
[----:B0-----:R-:W-:Y:S02]  /*4480*/  IMAD.MOV.U32 R208, RZ, RZ, R219 ;  /* 0x000000ffffd07224 */ /* 0x001fe400078e00db */
[----:B------:R-:W-:Y:S02]  /*4490*/  IMAD.MOV.U32 R209, RZ, RZ, R217 ;  /* 0x000000ffffd17224 */ /* 0x000fe400078e00d9 */
[----:B-1----:R-:W-:Y:S01]  /*44a0*/  IMAD.WIDE R210, R236, 0x2, R208 ;  /* 0x00000002ecd27825 */ /* 0x002fe200078e02d0 */
[----:B------:R0:W-:Y:S04]  /*44b0*/  STS.U16 [R213+UR12+0xe00], R212 ;  /* 0x000e00d4d5007988 */ /* 0x0001e8000800040c */
[----:B------:R1:W3:Y:S01]  /*44c0*/  @!P0 LDG.E.U16 R235, desc[UR14][R210.64] ;  /* 0x0000000ed2eb8981 */ /* 0x0002e2000c1e1500 */
[----:B------:R-:W-:Y:S01]  /*44d0*/  PRMT R237, RZ, 0x7610, R237 ;  /* 0x00007610ffed7816 */ /* 0x000fe200000000ed */
[----:B-1----:R-:W-:-:S02]  /*44e0*/  IMAD.MOV.U32 R210, RZ, RZ, R223 ;  /* 0x000000ffffd27224 */ /* 0x002fc400078e00df */
[----:B------:R-:W-:Y:S02]  /*44f0*/  IMAD.MOV.U32 R211, RZ, RZ, R221 ;  /* 0x000000ffffd37224 */ /* 0x000fe400078e00dd */
[----:B0-----:R-:W-:Y:S01]  /*4500*/  IMAD.WIDE R212, R236, 0x2, R210 ;  /* 0x00000002ecd47825 */ /* 0x001fe200078e02d2 */
[----:B------:R-:W-:-:S04]  /*4510*/  LOP3.LUT R221, R2, 0x50, RZ, 0x3c, !PT ;  /* 0x0000005002dd7812 */ /* 0x000fc800078e3cff */
[----:B------:R0:W3:Y:S04]  /*4520*/  @!P0 LDG.E.U16 R237, desc[UR14][R212.64] ;  /* 0x0000000ed4ed8981 */ /* 0x0000e8000c1e1500 */
[----:B------:R1:W-:Y:S01]  /*4530*/  STS.U16 [R221+UR12+0x280], R214 ;  /* 0x000280d6dd007988 */ /* 0x0003e2000800040c */
[----:B0-----:R-:W-:Y:S02]  /*4540*/  IMAD.MOV.U32 R212, RZ, RZ, R239 ;  /* 0x000000ffffd47224 */ /* 0x001fe400078e00ef */
[--C-:B------:R-:W-:Y:S01]  /*4550*/  IMAD.MOV.U32 R213, RZ, RZ, R238.reuse ;  /* 0x000000ffffd57224 */ /* 0x100fe200078e00ee */
[----:B------:R-:W-:Y:S01]  /*4560*/  PRMT R238, RZ, 0x7610, R238 ;  /* 0x00007610ffee7816 */ /* 0x000fe200000000ee */
[----:B-1----:R-:W-:Y:S01]  /*4570*/  IMAD.WIDE R214, R236, 0x2, R212 ;  /* 0x00000002ecd67825 */ /* 0x002fe200078e02d4 */
[----:B------:R0:W-:Y:S04]  /*4580*/  STS.U16 [R221+UR12+0x680], R216 ;  /* 0x000680d8dd007988 */ /* 0x0001e8000800040c */
[----:B------:R1:W3:Y:S01]  /*4590*/  @!P0 LDG.E.U16 R238, desc[UR14][R214.64] ;  /* 0x0000000ed6ee8981 */ /* 0x0002e2000c1e1500 */
[----:B------:R-:W-:Y:S01]  /*45a0*/  PRMT R239, RZ, 0x7610, R239 ;  /* 0x00007610ffef7816 */ /* 0x000fe200000000ef */
[----:B-1----:R-:W-:-:S02]  /*45b0*/  IMAD.MOV.U32 R214, RZ, RZ, R241 ;  /* 0x000000ffffd67224 */ /* 0x002fc400078e00f1 */
[----:B------:R-:W-:Y:S02]  /*45c0*/  IMAD.MOV.U32 R215, RZ, RZ, R240 ;  /* 0x000000ffffd77224 */ /* 0x000fe400078e00f0 */
[----:B0-----:R-:W-:Y:S01]  /*45d0*/  IMAD.WIDE R216, R236, 0x2, R214 ;  /* 0x00000002ecd87825 */ /* 0x001fe200078e02d6 */
[----:B------:R0:W-:Y:S04]  /*45e0*/  STS.U16 [R221+UR12+0xa80], R218 ;  /* 0x000a80dadd007988 */ /* 0x0001e8000800040c */
[----:B------:R1:W3:Y:S01]  /*45f0*/  @!P0 LDG.E.U16 R239, desc[UR14][R216.64] ;  /* 0x0000000ed8ef8981 */ /* 0x0002e2000c1e1500 */
[----:B------:R-:W-:Y:S01]  /*4600*/  PRMT R240, RZ, 0x7610, R240 ;  /* 0x00007610fff07816 */ /* 0x000fe200000000f0 */
[----:B-1----:R-:W-:Y:S02]  /*4610*/  IMAD.MOV.U32 R216, RZ, RZ, R244 ;  /* 0x000000ffffd87224 */ /* 0x002fe400078e00f4 */
[----:B------:R-:W-:-:S02]  /*4620*/  IMAD.MOV.U32 R217, RZ, RZ, R243 ;  /* 0x000000ffffd97224 */ /* 0x000fc400078e00f3 */
[C---:B0-----:R-:W-:Y:S01]  /*4630*/  IMAD.WIDE R218, R236.reuse, 0x2, R216 ;  /* 0x00000002ecda7825 */ /* 0x041fe200078e02d8 */
[----:B------:R0:W-:Y:S04]  /*4640*/  STS.U16 [R221+UR12+0xe80], R220 ;  /* 0x000e80dcdd007988 */ /* 0x0001e8000800040c */
[----:B------:R1:W3:Y:S01]  /*4650*/  @!P0 LDG.E.U16 R240, desc[UR14][R218.64] ;  /* 0x0000000edaf08981 */ /* 0x0002e2000c1e1500 */
[----:B------:R-:W-:Y:S01]  /*4660*/  PRMT R241, RZ, 0x7610, R241 ;  /* 0x00007610fff17816 */ /* 0x000fe200000000f1 */
[----:B-1----:R-:W-:Y:S02]  /*4670*/  IMAD.MOV.U32 R218, RZ, RZ, R246 ;  /* 0x000000ffffda7224 */ /* 0x002fe400078e00f6 */
        /* <DEDUP_REMOVED lines=8> */
[----:B-1----:R-:W-:-:S05]  /*4700*/  IMAD.WIDE R222, R236, 0x2, R220 ;  /* 0x00000002ecde7825 */ /* 0x002fca00078e02dc */
[----:B------:R-:W3:Y:S04]  /*4710*/  @!P0 LDG.E.U16 R243, desc[UR14][R222.64] ;  /* 0x0000000edef38981 */ /* 0x000ee8000c1e1500 */
[----:B------:R-:W-:Y:S04]  /*4720*/  STS.U16 [R244+UR12+0x700], R8 ;  /* 0x00070008f4007988 */ /* 0x000fe8000800040c */
[----:B------:R0:W-:Y:S04]  /*4730*/  STS.U16 [R244+UR12+0xb00], R4 ;  /* 0x000b0004f4007988 */ /* 0x0001e8000800040c */
[----:B------:R-:W-:Y:S04]  /*4740*/  STS.U16 [R244+UR12+0xf00], R232 ;  /* 0x000f00e8f4007988 */ /* 0x000fe8000800040c */
[----:B------:R-:W-:Y:S01]  /*4750*/  STS.U16 [R252+UR12+0x380], R231 ;  /* 0x000380e7fc007988 */ /* 0x000fe2000800040c */
[----:B------:R-:W-:Y:S01]  /*4760*/  UMOV UR4, UR13 ;  /* 0x0000000d00047c82 */ /* 0x000fe20008000000 */
[----:B------:R-:W-:Y:S01]  /*4770*/  UMOV UR5, 0x40000040 ;  /* 0x4000004000057882 */ /* 0x000fe20000000000 */
[----:B------:R-:W-:Y:S01]  /*4780*/  UMOV UR18, UR6 ;  /* 0x0000000600127c82 */ /* 0x000fe20008000000 */
[----:B------:R-:W-:Y:S01]  /*4790*/  STS.U16 [R252+UR12+0x780], R230 ;  /* 0x000780e6fc007988 */ /* 0x000fe2000800040c */
[----:B------:R-:W-:Y:S01]  /*47a0*/  UMOV UR19, UR7 ;  /* 0x0000000700137c82 */ /* 0x000fe20008000000 */
[----:B------:R-:W-:Y:S01]  /*47b0*/  UMOV UR22, UR10 ;  /* 0x0000000a00167c82 */ /* 0x000fe20008000000 */
[----:B------:R-:W-:Y:S01]  /*47c0*/  UMOV UR23, UR11 ;  /* 0x0000000b00177c82 */ /* 0x000fe20008000000 */
[----:B------:R-:W-:Y:S01]  /*47d0*/  STS.U16 [R252+UR12+0xb80], R229 ;  /* 0x000b80e5fc007988 */ /* 0x000fe2000800040c */
[----:B0-----:R-:W0:Y:S03]  /*47e0*/  LDC R4, c[0x0][0x238] ;  /* 0x00008e00ff047b82 */ /* 0x001e260000000800 */
[----:B------:R-:W-:Y:S04]  /*47f0*/  STS.U16 [R252+UR12+0xf80], R228 ;  /* 0x000f80e4fc007988 */ /* 0x000fe8000800040c */
[----:B------:R-:W-:Y:S04]  /*4800*/  STS.U16 [R3+UR12+0x2000], R227 ;  /* 0x002000e303007988 */ /* 0x000fe8000800040c */
[----:B------:R-:W-:Y:S04]  /*4810*/  STS.U16 [R3+UR12+0x2200], R226 ;  /* 0x002200e203007988 */ /* 0x000fe8000800040c */
[----:B------:R-:W-:Y:S04]  /*4820*/  STS.U16 [R3+UR12+0x2400], R225 ;  /* 0x002400e103007988 */ /* 0x000fe8000800040c */
[----:B--2---:R-:W-:Y:S04]  /*4830*/  STS.U16 [R3+UR12+0x2600], R224 ;  /* 0x002600e003007988 */ /* 0x004fe8000800040c */
[----:B----4-:R-:W-:Y:S04]  /*4840*/  STS.U16 [R3+UR12+0x2800], R155 ;  /* 0x0028009b03007988 */ /* 0x010fe8000800040c */
[----:B------:R-:W-:Y:S04]  /*4850*/  STS.U16 [R3+UR12+0x2a00], R154 ;  /* 0x002a009a03007988 */ /* 0x000fe8000800040c */
[----:B-----5:R-:W-:Y:S04]  /*4860*/  STS.U16 [R3+UR12+0x2c00], R153 ;  /* 0x002c009903007988 */ /* 0x020fe8000800040c */
[----:B------:R-:W-:Y:S04]  /*4870*/  STS.U16 [R3+UR12+0x2e00], R152 ;  /* 0x002e009803007988 */ /* 0x000fe8000800040c */
[----:B------:R-:W-:Y:S04]  /*4880*/  STS.U16 [R3+UR12+0x3000], R23 ;  /* 0x0030001703007988 */ /* 0x000fe8000800040c */
[----:B------:R-:W-:Y:S04]  /*4890*/  STS.U16 [R3+UR12+0x3200], R22 ;  /* 0x0032001603007988 */ /* 0x000fe8000800040c */
[----:B------:R-:W-:Y:S04]  /*48a0*/  STS.U16 [R3+UR12+0x3400], R21 ;  /* 0x0034001503007988 */ /* 0x000fe8000800040c */
[----:B---3--:R-:W-:Y:S04]  /*48b0*/  STS.U16 [R3+UR12+0x3600], R20 ;  /* 0x0036001403007988 */ /* 0x008fe8000800040c */
[----:B------:R-:W-:Y:S04]  /*48c0*/  STS.U16 [R3+UR12+0x3800], R234 ;  /* 0x003800ea03007988 */ /* 0x000fe8000800040c */
        /* <DEDUP_REMOVED lines=13> */
[----:B------:R1:W-:Y:S04]  /*49a0*/  STS.U16 [R249+UR12+0x3500], R9 ;  /* 0x00350009f9007988 */ /* 0x0003e8000800040c */
[----:B------:R-:W-:Y:S04]  /*49b0*/  STS.U16 [R249+UR12+0x3700], R233 ;  /* 0x003700e9f9007988 */ /* 0x000fe8000800040c */
[----:B------:R-:W-:Y:S04]  /*49c0*/  STS.U16 [R249+UR12+0x3900], R235 ;  /* 0x003900ebf9007988 */ /* 0x000fe8000800040c */
[----:B------:R2:W-:Y:S04]  /*49d0*/  STS.U16 [R249+UR12+0x3b00], R238 ;  /* 0x003b00eef9007988 */ /* 0x0005e8000800040c */
[----:B------:R-:W-:Y:S04]  /*49e0*/  STS.U16 [R249+UR12+0x3d00], R240 ;  /* 0x003d00f0f9007988 */ /* 0x000fe8000800040c */
[----:B------:R3:W-:Y:S01]  /*49f0*/  STS.U16 [R249+UR12+0x3f00], R243 ;  /* 0x003f00f3f9007988 */ /* 0x0007e2000800040c */
[----:B------:R4:W-:Y:S06]  /*4a00*/  MEMBAR.ALL.CTA ;  /* 0x0000000000007992 */ /* 0x0009ec0000008000 */
[----:B----4-:R-:W4:Y:S02]  /*4a10*/  FENCE.VIEW.ASYNC.S ;  /* 0x00000000000073c6 */ /* 0x010f240000000000 */
[----:B----4-:R-:W-:Y:S06]  /*4a20*/  BAR.SYNC.DEFER_BLOCKING 0x0 ;  /* 0x0000000000007b1d */ /* 0x010fec0000010000 */
[----:B------:R-:W-:-:S06]  /*4a30*/  WARPGROUP.ARRIVE ;  /* 0x00000000000079c5 */ /* 0x000fcc0000000000 */
[----:B------:R-:W-:-:S12]  /*4a40*/  HGMMA.64x128x16.F32 R88, gdesc[UR4].tnspA, R88 ;  /* 0x21e00000045879f0 */ /* 0x000fd80008700858 */
[----:B------:R-:W-:-:S12]  /*4a50*/  HGMMA.64x128x16.F32 R88, gdesc[UR8].tnspA, R88 ;  /* 0x21e00000085879f0 */ /* 0x000fd80008700858 */
[----:B------:R-:W-:Y:S01]  /*4a60*/  HGMMA.64x128x16.F32 R24, gdesc[UR16].tnspA, R24 ;  /* 0x21e00000101879f0 */ /* 0x000fe20008700818 */
[----:B-1----:R-:W-:-:S04]  /*4a70*/  IMAD.WIDE R8, R242, 0x2, R198 ;  /* 0x00000002f2087825 */ /* 0x002fc800078e02c6 */
[----:B------:R-:W-:Y:S02]  /*4a80*/  IMAD.MOV.U32 R199, RZ, RZ, R8 ;  /* 0x000000ffffc77224 */ /* 0x000fe400078e0008 */
[----:B------:R-:W-:Y:S02]  /*4a90*/  IMAD.MOV.U32 R198, RZ, RZ, R9 ;  /* 0x000000ffffc67224 */ /* 0x000fe400078e0009 */
[----:B------:R-:W-:-:S04]  /*4aa0*/  IMAD.WIDE R8, R242, 0x2, R194 ;  /* 0x00000002f2087825 */ /* 0x000fc800078e02c2 */
[----:B------:R-:W-:Y:S02]  /*4ab0*/  IMAD.MOV.U32 R195, RZ, RZ, R8 ;  /* 0x000000ffffc37224 */ /* 0x000fe400078e0008 */
[----:B------:R-:W-:Y:S02]  /*4ac0*/  IMAD.MOV.U32 R194, RZ, RZ, R9 ;  /* 0x000000ffffc27224 */ /* 0x000fe400078e0009 */
[----:B------:R-:W-:Y:S01]  /*4ad0*/  IMAD.WIDE R8, R242, 0x2, R188 ;  /* 0x00000002f2087825 */ /* 0x000fe200078e02bc */
[----:B------:R-:W-:Y:S03]  /*4ae0*/  HGMMA.64x128x16.F32 R24, gdesc[UR20].tnspA, R24, gsb0 ;  /* 0x21e00000141879f0 */ /* 0x000fe60008000818 */
[----:B------:R-:W-:Y:S02]  /*4af0*/  IMAD.MOV.U32 R189, RZ, RZ, R8 ;  /* 0x000000ffffbd7224 */ /* 0x000fe400078e0008 */
[----:B------:R-:W-:-:S02]  /*4b00*/  IMAD.MOV.U32 R188, RZ, RZ, R9 ;  /* 0x000000ffffbc7224 */ /* 0x000fc400078e0009 */
[----:B------:R-:W-:Y:S02]  /*4b10*/  VIADD R5, R5, 0xffffffff ;  /* 0xffffffff05057836 */ /* 0x000fe40000000000 */
[----:B------:R-:W-:-:S04]  /*4b20*/  IMAD.WIDE R10, R242, 0x2, R192 ;  /* 0x00000002f20a7825 */ /* 0x000fc800078e02c0 */
[----:B------:R-:W-:Y:S01]  /*4b30*/  IMAD.WIDE R8, R242, 0x2, R182 ;  /* 0x00000002f2087825 */ /* 0x000fe200078e02b6 */
[----:B------:R-:W-:-:S03]  /*4b40*/  ISETP.NE.U32.AND P0, PT, R5, RZ, PT ;  /* 0x000000ff0500720c */ /* 0x000fc60003f05070 */
[----:B------:R-:W-:Y:S02]  /*4b50*/  IMAD.MOV.U32 R193, RZ, RZ, R10 ;  /* 0x000000ffffc17224 */ /* 0x000fe400078e000a */
[----:B------:R-:W-:Y:S02]  /*4b60*/  IMAD.MOV.U32 R192, RZ, RZ, R11 ;  /* 0x000000ffffc07224 */ /* 0x000fe400078e000b */
[----:B------:R-:W-:Y:S02]  /*4b70*/  IMAD.MOV.U32 R183, RZ, RZ, R8 ;  /* 0x000000ffffb77224 */ /* 0x000fe400078e0008 */
[----:B------:R-:W-:Y:S02]  /*4b80*/  IMAD.MOV.U32 R182, RZ, RZ, R9 ;  /* 0x000000ffffb67224 */ /* 0x000fe400078e0009 */
[----:B------:R-:W-:-:S04]  /*4b90*/  IMAD.WIDE R10, R242, 0x2, R186 ;  /* 0x00000002f20a7825 */ /* 0x000fc800078e02ba */
[----:B------:R-:W-:-:S04]  /*4ba0*/  IMAD.WIDE R8, R242, 0x2, R178 ;  /* 0x00000002f2087825 */ /* 0x000fc800078e02b2 */
[----:B------:R-:W-:Y:S02]  /*4bb0*/  IMAD.MOV.U32 R187, RZ, RZ, R10 ;  /* 0x000000ffffbb7224 */ /* 0x000fe400078e000a */
[----:B------:R-:W-:Y:S02]  /*4bc0*/  IMAD.MOV.U32 R186, RZ, RZ, R11 ;  /* 0x000000ffffba7224 */ /* 0x000fe400078e000b */
[----:B------:R-:W-:Y:S02]  /*4bd0*/  IMAD.MOV.U32 R179, RZ, RZ, R8 ;  /* 0x000000ffffb37224 */ /* 0x000fe400078e0008 */
[----:B------:R-:W-:Y:S02]  /*4be0*/  IMAD.MOV.U32 R178, RZ, RZ, R9 ;  /* 0x000000ffffb27224 */ /* 0x000fe400078e0009 */
[----:B------:R-:W-:-:S04]  /*4bf0*/  IMAD.WIDE R212, R242, 0x2, R212 ;  /* 0x00000002f2d47825 */ /* 0x000fc800078e02d4 */
        /* <DEDUP_REMOVED lines=12> */
[----:B--2---:R-:W-:Y:S02]  /*4cc0*/  IMAD.MOV.U32 R238, RZ, RZ, R213 ;  /* 0x000000ffffee7224 */ /* 0x004fe400078e00d5 */
[----:B------:R-:W-:-:S04]  /*4cd0*/  IMAD.WIDE R196, R242, 0x2, R196 ;  /* 0x00000002f2c47825 */ /* 0x000fc800078e02c4 */
[----:B------:R-:W-:Y:S02]  /*4ce0*/  IMAD.MOV.U32 R181, RZ, RZ, R10 ;  /* 0x000000ffffb57224 */ /* 0x000fe400078e000a */
[----:B------:R-:W-:Y:S02]  /*4cf0*/  IMAD.MOV.U32 R180, RZ, RZ, R11 ;  /* 0x000000ffffb47224 */ /* 0x000fe400078e000b */
[----:B------:R-:W-:Y:S02]  /*4d00*/  IMAD.MOV.U32 R173, RZ, RZ, R8 ;  /* 0x000000ffffad7224 */ /* 0x000fe400078e0008 */
[----:B------:R-:W-:Y:S02]  /*4d10*/  IMAD.MOV.U32 R172, RZ, RZ, R9 ;  /* 0x000000ffffac7224 */ /* 0x000fe400078e0009 */
[----:B---3--:R-:W-:Y:S02]  /*4d20*/  IMAD.MOV.U32 R243, RZ, RZ, R217 ;  /* 0x000000fffff37224 */ /* 0x008fe400078e00d9 */
[----:B------:R-:W-:-:S02]  /*4d30*/  IMAD.MOV.U32 R213, RZ, RZ, R207 ;  /* 0x000000ffffd57224 */ /* 0x000fc400078e00cf */
[----:B------:R-:W-:-:S04]  /*4d40*/  IMAD.WIDE R12, R242, 0x2, R184 ;  /* 0x00000002f20c7825 */ /* 0x000fc800078e02b8 */
[----:B------:R-:W-:-:S04]  /*4d50*/  IMAD.WIDE R10, R242, 0x2, R176 ;  /* 0x00000002f20a7825 */ /* 0x000fc800078e02b0 */
[----:B0-----:R-:W-:Y:S02]  /*4d60*/  IMAD.SHL.U32 R4, R4, 0x20, RZ ;  /* 0x0000002004047824 */ /* 0x001fe400078e00ff */
[----:B------:R-:W-:-:S04]  /*4d70*/  IMAD.WIDE R8, R242, 0x2, R170 ;  /* 0x00000002f2087825 */ /* 0x000fc800078e02aa */
[----:B------:R-:W-:Y:S02]  /*4d80*/  IMAD.MOV.U32 R217, RZ, RZ, R209 ;  /* 0x000000ffffd97224 */ /* 0x000fe400078e00d1 */
[----:B------:R-:W-:Y:S02]  /*4d90*/  IMAD.MOV.U32 R207, RZ, RZ, R202 ;  /* 0x000000ffffcf7224 */ /* 0x000fe400078e00ca */
[----:B------:R-:W-:Y:S02]  /*4da0*/  IMAD.MOV.U32 R247, RZ, RZ, R221 ;  /* 0x000000fffff77224 */ /* 0x000fe400078e00dd */
[----:B------:R-:W-:Y:S02]  /*4db0*/  IMAD.MOV.U32 R209, RZ, RZ, R205 ;  /* 0x000000ffffd17224 */ /* 0x000fe400078e00cd */
[----:B------:R-:W-:Y:S01]  /*4dc0*/  IMAD.MOV.U32 R202, RZ, RZ, R201 ;  /* 0x000000ffffca7224 */ /* 0x000fe200078e00c9 */
[----:B------:R-:W-:Y:S02]  /*4dd0*/  WARPGROUP.DEPBAR.LE gsb0, 0x0 ;  /* 0x00008000000079c5 */ /* 0x000fe40000010000 */
[----:B------:R-:W-:-:S02]  /*4de0*/  IMAD.MOV.U32 R245, RZ, RZ, R219 ;  /* 0x000000fffff57224 */ /* 0x000fc400078e00db */
[----:B------:R-:W-:Y:S02]  /*4df0*/  IMAD.MOV.U32 R240, RZ, RZ, R215 ;  /* 0x000000fffff07224 */ /* 0x000fe400078e00d7 */
[----:B------:R-:W-:Y:S02]  /*4e00*/  IMAD.MOV.U32 R221, RZ, RZ, R211 ;  /* 0x000000ffffdd7224 */ /* 0x000fe400078e00d3 */
[----:B------:R-:W-:Y:S02]  /*4e10*/  IMAD.MOV.U32 R205, RZ, RZ, R203 ;  /* 0x000000ffffcd7224 */ /* 0x000fe400078e00cb */
[----:B------:R-:W-:Y:S02]  /*4e20*/  IMAD.MOV.U32 R201, RZ, RZ, R196 ;  /* 0x000000ffffc97224 */ /* 0x000fe400078e00c4 */
[----:B------:R-:W-:Y:S02]  /*4e30*/  IMAD.MOV.U32 R248, RZ, RZ, R220 ;  /* 0x000000fffff87224 */ /* 0x000fe400078e00dc */
        /* <DEDUP_REMOVED lines=10> */
[----:B------:R-:W-:-:S04]  /*4ee0*/  IMAD.WIDE R190, R242, 0x2, R190 ;  /* 0x00000002f2be7825 */ /* 0x000fc800078e02be */
[----:B------:R-:W-:Y:S02]  /*4ef0*/  IMAD.MOV.U32 R185, RZ, RZ, R12 ;  /* 0x000000ffffb97224 */ /* 0x000fe400078e000c */
[----:B------:R-:W-:Y:S02]  /*4f00*/  IMAD.MOV.U32 R184, RZ, RZ, R13 ;  /* 0x000000ffffb87224 */ /* 0x000fe400078e000d */
[----:B------:R-:W-:-:S04]  /*4f10*/  IMAD.WIDE R174, R242, 0x2, R174 ;  /* 0x00000002f2ae7825 */ /* 0x000fc800078e02ae */
        /* <DEDUP_REMOVED lines=9> */
[----:B------:R-:W-:Y:S02]  /*4fb0*/  IMAD.MOV.U32 R171, RZ, RZ, R8 ;  /* 0x000000ffffab7224 */ /* 0x000fe400078e0008 */
[----:B------:R-:W-:Y:S02]  /*4fc0*/  IMAD.MOV.U32 R170, RZ, RZ, R9 ;  /* 0x000000ffffaa7224 */ /* 0x000fe400078e0009 */
[----:B------:R-:W-:Y:S01]  /*4fd0*/  VIADD R6, R6, 0xffffffe0 ;  /* 0xffffffe006067836 */ /* 0x000fe20000000000 */
[----:B------:R-:W-:Y:S06]  /*4fe0*/  @P0 BRA `(.L_x_1) ;  /* 0xffffffdc00bc0947 */ /* 0x000fec000383ffff */
[----:B------:R-:W-:Y:S02]  /*4ff0*/  F2FP.F16.F32.PACK_AB R67, R67, R66 ;  /* 0x000000424343723e */ /* 0x000fe400000000ff */
[----:B------:R-:W-:Y:S02]  /*5000*/  F2FP.F16.F32.PACK_AB R66, R65, R64 ;  /* 0x000000404142723e */ /* 0x000fe400000000ff */
[----:B------:R-:W-:Y:S02]  /*5010*/  F2FP.F16.F32.PACK_AB R64, R129, R128 ;  /* 0x000000808140723e */ /* 0x000fe400000000ff */
[----:B------:R-:W-:Y:S02]  /*5020*/  F2FP.F16.F32.PACK_AB R128, R125, R124 ;  /* 0x0000007c7d80723e */ /* 0x000fe400000000ff */
[----:B------:R-:W-:Y:S02]  /*5030*/  F2FP.F16.F32.PACK_AB R87, R87, R86 ;  /* 0x000000565757723e */ /* 0x000fe400000000ff */
[----:B------:R-:W-:-:S02]  /*5040*/  F2FP.F16.F32.PACK_AB R83, R83, R82 ;  /* 0x000000525353723e */ /* 0x000fc400000000ff */
        /* <DEDUP_REMOVED lines=57> */
[----:B------:R-:W-:-:S07]  /*53e0*/  F2FP.F16.F32.PACK_AB R24, R89, R88 ;  /* 0x000000585918723e */ /* 0x000fce00000000ff */
.L_x_0:
[----:B------:R-:W0:Y:S01]  /*53f0*/  S2R R3, SR_TID.X ;  /* 0x0000000000037919 */ /* 0x000e220000002100 */
[----:B------:R-:W-:Y:S01]  /*5400*/  LEA R251, R251, UR12, 0x4 ;  /* 0x0000000cfbfb7c11 */ /* 0x000fe2000f8e20ff */
[----:B------:R-:W-:Y:S01]  /*5410*/  ULDC.64 UR4, c[0x0][0x228] ;  /* 0x00008a0000047ab9 */ /* 0x000fe20000000a00 */
[----:B------:R-:W-:Y:S01]  /*5420*/  VIADD R4, R0, 0x1 ;  /* 0x0000000100047836 */ /* 0x000fe20000000000 */
[----:B------:R-:W1:Y:S01]  /*5430*/  S2R R5, SR_TID.X ;  /* 0x0000000000057919 */ /* 0x000e620000002100 */
[----:B------:R-:W-:Y:S01]  /*5440*/  BAR.SYNC.DEFER_BLOCKING 0x0 ;  /* 0x0000000000007b1d */ /* 0x000fe20000010000 */
[----:B------:R-:W-:-:S04]  /*5450*/  ISETP.GE.AND P0, PT, R250, UR4, PT ;  /* 0x00000004fa007c0c */ /* 0x000fc8000bf06270 */
[----:B------:R-:W-:Y:S01]  /*5460*/  ISETP.LT.AND P5, PT, R0, UR5, !P0 ;  /* 0x0000000500007c0c */ /* 0x000fe2000c7a1270 */
[----:B------:R-:W-:Y:S01]  /*5470*/  ULDC UR6, c[0x0][0x22c] ;  /* 0x00008b0000067ab9 */ /* 0x000fe20000000800 */
[----:B------:R-:W-:Y:S01]  /*5480*/  ULDC UR4, c[0x0][0x22c] ;  /* 0x00008b0000047ab9 */ /* 0x000fe20000000800 */
[----:B------:R-:W-:Y:S01]  /*5490*/  ISETP.LT.AND P4, PT, R4, UR6, !P0 ;  /* 0x0000000604007c0c */ /* 0x000fe2000c781270 */
[----:B------:R-:W-:Y:S01]  /*54a0*/  VIADD R4, R0, 0x2 ;  /* 0x0000000200047836 */ /* 0x000fe20000000000 */
[----:B------:R-:W-:Y:S01]  /*54b0*/  ULDC UR6, c[0x0][0x22c] ;  /* 0x00008b0000067ab9 */ /* 0x000fe20000000800 */
[----:B------:R-:W-:-:S03]  /*54c0*/  ULDC UR5, c[0x0][0x22c] ;  /* 0x00008b0000057ab9 */ /* 0x000fc60000000800 */
[----:B------:R-:W-:Y:S01]  /*54d0*/  ISETP.LT.AND P2, PT, R4, UR4, !P0 ;  /* 0x0000000404007c0c */ /* 0x000fe2000c741270 */
[----:B------:R-:W-:Y:S01]  /*54e0*/  ULDC UR4, c[0x0][0x22c] ;  /* 0x00008b0000047ab9 */ /* 0x000fe20000000800 */
[C---:B0-----:R-:W-:Y:S02]  /*54f0*/  IMAD.SHL.U32 R2, R3.reuse, 0x10, RZ ;  /* 0x0000001003027824 */ /* 0x041fe400078e00ff */
[----:B------:R-:W-:Y:S01]  /*5500*/  IMAD.SHL.U32 R3, R3, 0x40, RZ ;  /* 0x0000004003037824 */ /* 0x000fe200078e00ff */
[----:B-1----:R-:W-:Y:S02]  /*5510*/  LOP3.LUT R5, R5, 0x60, RZ, 0xc0, !PT ;  /* 0x0000006005057812 */ /* 0x002fe400078ec0ff */
[----:B------:R-:W-:Y:S02]  /*5520*/  LOP3.LUT R2, R2, 0xf0, RZ, 0xc0, !PT ;  /* 0x000000f002027812 */ /* 0x000fe400078ec0ff */
[----:B------:R-:W-:-:S04]  /*5530*/  LOP3.LUT R3, R3, 0x400, RZ, 0xc0, !PT ;  /* 0x0000040003037812 */ /* 0x000fc800078ec0ff */
[----:B------:R-:W-:Y:S01]  /*5540*/  IADD3 R2, R3, UR12, R2 ;  /* 0x0000000c03027c10 */ /* 0x000fe2000fffe002 */
[----:B------:R-:W-:-:S04]  /*5550*/  VIADD R3, R0, 0x3 ;  /* 0x0000000300037836 */ /* 0x000fc80000000000 */
[----:B------:R-:W-:Y:S01]  /*5560*/  IMAD R88, R5, 0x8, R2 ;  /* 0x0000000805587824 */ /* 0x000fe200078e0202 */
[----:B------:R-:W-:Y:S01]  /*5570*/  ISETP.LT.AND P1, PT, R3, UR6, !P0 ;  /* 0x0000000603007c0c */ /* 0x000fe2000c721270 */
[----:B------:R-:W-:Y:S01]  /*5580*/  VIADD R3, R0, 0x4 ;  /* 0x0000000400037836 */ /* 0x000fe20000000000 */
[----:B------:R-:W-:Y:S02]  /*5590*/  ULDC.64 UR6, c[0x0][0x220] ;  /* 0x0000880000067ab9 */ /* 0x000fe40000000a00 */
[----:B------:R-:W-:Y:S01]  /*55a0*/  STSM.16.M88.4 [R88], R24 ;  /* 0x0000001858007844 */ /* 0x000fe20000000200 */
[----:B------:R-:W-:Y:S01]  /*55b0*/  BAR.SYNC.DEFER_BLOCKING 0x0 ;  /* 0x0000000000007b1d */ /* 0x000fe20000010000 */
[----:B------:R-:W-:-:S05]  /*55c0*/  ISETP.LT.AND P3, PT, R3, UR4, !P0 ;  /* 0x0000000403007c0c */ /* 0x000fca000c761270 */
[----:B------:R-:W-:Y:S02]  /*55d0*/  ULDC UR4, c[0x0][0x244] ;  /* 0x0000910000047ab9 */ /* 0x000fe40000000800 */
[----:B------:R-:W-:Y:S01]  /*55e0*/  IMAD R3, R250, UR4, RZ ;  /* 0x00000004fa037c24 */ /* 0x000fe2000f8e02ff */
[----:B------:R-:W-:-:S04]  /*55f0*/  ULDC UR4, c[0x0][0x248] ;  /* 0x0000920000047ab9 */ /* 0x000fc80000000800 */
[----:B------:R-:W-:Y:S01]  /*5600*/  LEA R2, P6, R3, UR6, 0x1 ;  /* 0x0000000603027c11 */ /* 0x000fe2000f8c08ff */
[----:B------:R-:W-:-:S03]  /*5610*/  ULDC UR6, c[0x0][0x248] ;  /* 0x0000920000067ab9 */ /* 0x000fc60000000800 */
[----:B------:R-:W-:Y:S01]  /*5620*/  LEA.HI.X.SX32 R3, R3, UR7, 0x1, P6 ;  /* 0x0000000703037c11 */ /* 0x000fe2000b0f0eff */
[----:B------:R-:W-:Y:S01]  /*5630*/  ULDC UR7, c[0x0][0x22c] ;  /* 0x00008b0000077ab9 */ /* 0x000fe20000000800 */
[----:B------:R-:W0:Y:S01]  /*5640*/  LDS.128 R60, [R251] ;  /* 0x00000000fb3c7984 */ /* 0x000e220000000c00 */
[----:B------:R-:W-:Y:S06]  /*5650*/  BAR.SYNC.DEFER_BLOCKING 0x0 ;  /* 0x0000000000007b1d */ /* 0x000fec0000010000 */
[----:B------:R-:W-:Y:S02]  /*5660*/  STSM.16.M88.4 [R88], R28 ;  /* 0x0000001c58007844 */ /* 0x000fe40000000200 */
[----:B------:R-:W-:Y:S06]  /*5670*/  BAR.SYNC.DEFER_BLOCKING 0x0 ;  /* 0x0000000000007b1d */ /* 0x000fec0000010000 */
[----:B------:R-:W1:Y:S02]  /*5680*/  LDS.128 R56, [R251] ;  /* 0x00000000fb387984 */ /* 0x000e640000000c00 */
[----:B------:R-:W-:Y:S06]  /*5690*/  BAR.SYNC.DEFER_BLOCKING 0x0 ;  /* 0x0000000000007b1d */ /* 0x000fec0000010000 */
[----:B------:R-:W-:Y:S02]  /*56a0*/  STSM.16.M88.4 [R88], R32 ;  /* 0x0000002058007844 */ /* 0x000fe40000000200 */
[----:B------:R-:W-:Y:S06]  /*56b0*/  BAR.SYNC.DEFER_BLOCKING 0x0 ;  /* 0x0000000000007b1d */ /* 0x000fec0000010000 */
[----:B------:R-:W2:Y:S02]  /*56c0*/  LDS.128 R52, [R251] ;  /* 0x00000000fb347984 */ /* 0x000ea40000000c00 */
[----:B------:R-:W-:Y:S06]  /*56d0*/  BAR.SYNC.DEFER_BLOCKING 0x0 ;  /* 0x0000000000007b1d */ /* 0x000fec0000010000 */
[----:B------:R-:W-:Y:S02]  /*56e0*/  STSM.16.M88.4 [R88], R36 ;  /* 0x0000002458007844 */ /* 0x000fe40000000200 */
[----:B------:R-:W-:Y:S06]  /*56f0*/  BAR.SYNC.DEFER_BLOCKING 0x0 ;  /* 0x0000000000007b1d */ /* 0x000fec0000010000 */
[----:B------:R-:W3:Y:S02]  /*5700*/  LDS.128 R48, [R251] ;  /* 0x00000000fb307984 */ /* 0x000ee40000000c00 */
[----:B------:R-:W-:Y:S06]  /*5710*/  BAR.SYNC.DEFER_BLOCKING 0x0 ;  /* 0x0000000000007b1d */ /* 0x000fec0000010000 */
[----:B------:R-:W-:Y:S02]  /*5720*/  STSM.16.M88.4 [R88], R40 ;  /* 0x0000002858007844 */ /* 0x000fe40000000200 */
[----:B------:R-:W-:Y:S06]  /*5730*/  BAR.SYNC.DEFER_BLOCKING 0x0 ;  /* 0x0000000000007b1d */ /* 0x000fec0000010000 */
[----:B------:R-:W4:Y:S02]  /*5740*/  LDS.128 R16, [R251] ;  /* 0x00000000fb107984 */ /* 0x000f240000000c00 */
[----:B------:R-:W-:Y:S06]  /*5750*/  BAR.SYNC.DEFER_BLOCKING 0x0 ;  /* 0x0000000000007b1d */ /* 0x000fec0000010000 */
[----:B------:R-:W-:Y:S02]  /*5760*/  STSM.16.M88.4 [R88], R44 ;  /* 0x0000002c58007844 */ /* 0x000fe40000000200 */
[----:B------:R-:W-:Y:S06]  /*5770*/  BAR.SYNC.DEFER_BLOCKING 0x0 ;  /* 0x0000000000007b1d */ /* 0x000fec0000010000 */
[----:B------:R-:W5:Y:S02]  /*5780*/  LDS.128 R12, [R251] ;  /* 0x00000000fb0c7984 */ /* 0x000f640000000c00 */
        /* <DEDUP_REMOVED lines=17> */
[----:B------:R0:W-:Y:S02]  /*58a0*/  STSM.16.M88.4 [R88], R64 ;  /* 0x0000004058007844 */ /* 0x0001e40000000200 */
[----:B------:R-:W-:Y:S01]  /*58b0*/  BAR.SYNC.DEFER_BLOCKING 0x0 ;  /* 0x0000000000007b1d */ /* 0x000fe20000010000 */
[----:B0-----:R-:W-:-:S04]  /*58c0*/  IMAD R65, R0, UR4, RZ ;  /* 0x0000000400417c24 */ /* 0x001fc8000f8e02ff */
[C---:B------:R-:W-:Y:S01]  /*58d0*/  VIADD R67, R65.reuse, UR4 ;  /* 0x0000000441437c36 */ /* 0x040fe20008000000 */
[----:B------:R-:W-:-:S04]  /*58e0*/  LEA R64, P6, R65, R2, 0x1 ;  /* 0x0000000241407211 */ /* 0x000fc800078c08ff */
[----:B------:R-:W-:Y:S02]  /*58f0*/  LEA.HI.X.SX32 R65, R65, R3, 0x1, P6 ;  /* 0x0000000341417211 */ /* 0x000fe400030f0eff */
[----:B------:R-:W-:Y:S01]  /*5900*/  LEA R66, P6, R67, R2, 0x1 ;  /* 0x0000000243427211 */ /* 0x000fe200078c08ff */
[----:B------:R-:W0:Y:S01]  /*5910*/  LDS.128 R28, [R251] ;  /* 0x00000000fb1c7984 */ /* 0x000e220000000c00 */
[----:B------:R-:W-:Y:S06]  /*5920*/  BAR.SYNC.DEFER_BLOCKING 0x0 ;  /* 0x0000000000007b1d */ /* 0x000fec0000010000 */
[----:B------:R1:W-:Y:S02]  /*5930*/  STSM.16.M88.4 [R88], R68 ;  /* 0x0000004458007844 */ /* 0x0003e40000000200 */
[----:B------:R-:W-:Y:S01]  /*5940*/  BAR.SYNC.DEFER_BLOCKING 0x0 ;  /* 0x0000000000007b1d */ /* 0x000fe20000010000 */
[----:B-1----:R-:W-:-:S02]  /*5950*/  VIADD R68, R0, 0x5 ;  /* 0x0000000500447836 */ /* 0x002fc40000000000 */
[C---:B------:R-:W-:Y:S01]  /*5960*/  VIADD R70, R67.reuse, UR4 ;  /* 0x0000000443467c36 */ /* 0x040fe20008000000 */
[----:B------:R-:W-:Y:S01]  /*5970*/  LEA.HI.X.SX32 R67, R67, R3, 0x1, P6 ;  /* 0x0000000343437211 */ /* 0x000fe200030f0eff */
[----:B------:R-:W-:Y:S01]  /*5980*/  VIADD R71, R0, 0x6 ;  /* 0x0000000600477836 */ /* 0x000fe20000000000 */
[----:B------:R-:W-:Y:S02]  /*5990*/  LDS.128 R32, [R251] ;  /* 0x00000000fb207984 */ /* 0x000fe40000000c00 */
[----:B------:R-:W-:Y:S06]  /*59a0*/  BAR.SYNC.DEFER_BLOCKING 0x0 ;  /* 0x0000000000007b1d */ /* 0x000fec0000010000 */
[----:B------:R1:W-:Y:S02]  /*59b0*/  STSM.16.M88.4 [R88], R72 ;  /* 0x0000004858007844 */ /* 0x0003e40000000200 */
[----:B------:R-:W-:Y:S01]  /*59c0*/  BAR.SYNC.DEFER_BLOCKING 0x0 ;  /* 0x0000000000007b1d */ /* 0x000fe20000010000 */
[----:B-1----:R-:W-:-:S05]  /*59d0*/  PRMT R72, R60, 0x7632, R72 ;  /* 0x000076323c487816 */ /* 0x002fca0000000048 */
[----:B------:R-:W-:Y:S02]  /*59e0*/  LDS.128 R36, [R251] ;  /* 0x00000000fb247984 */ /* 0x000fe40000000c00 */
[----:B------:R-:W-:Y:S06]  /*59f0*/  BAR.SYNC.DEFER_BLOCKING 0x0 ;  /* 0x0000000000007b1d */ /* 0x000fec0000010000 */
[----:B------:R-:W-:Y:S02]  /*5a00*/  STSM.16.M88.4 [R88], R76 ;  /* 0x0000004c58007844 */ /* 0x000fe40000000200 */
[----:B------:R-:W-:Y:S06]  /*5a10*/  BAR.SYNC.DEFER_BLOCKING 0x0 ;  /* 0x0000000000007b1d */ /* 0x000fec0000010000 */
[----:B------:R-:W-:Y:S02]  /*5a20*/  LDS.128 R40, [R251] ;  /* 0x00000000fb287984 */ /* 0x000fe40000000c00 */
[----:B------:R-:W-:Y:S06]  /*5a30*/  BAR.SYNC.DEFER_BLOCKING 0x0 ;  /* 0x0000000000007b1d */ /* 0x000fec0000010000 */
[----:B------:R-:W-:Y:S02]  /*5a40*/  STSM.16.M88.4 [R88], R80 ;  /* 0x0000005058007844 */ /* 0x000fe40000000200 */
[----:B------:R-:W-:Y:S06]  /*5a50*/  BAR.SYNC.DEFER_BLOCKING 0x0 ;  /* 0x0000000000007b1d */ /* 0x000fec0000010000 */
[----:B------:R-:W1:Y:S02]  /*5a60*/  LDS.128 R44, [R251] ;  /* 0x00000000fb2c7984 */ /* 0x000e640000000c00 */
[----:B------:R-:W-:Y:S06]  /*5a70*/  BAR.SYNC.DEFER_BLOCKING 0x0 ;  /* 0x0000000000007b1d */ /* 0x000fec0000010000 */
[----:B------:R-:W-:Y:S02]  /*5a80*/  STSM.16.M88.4 [R88], R84 ;  /* 0x0000005458007844 */ /* 0x000fe40000000200 */
[----:B------:R-:W-:Y:S06]  /*5a90*/  BAR.SYNC.DEFER_BLOCKING 0x0 ;  /* 0x0000000000007b1d */ /* 0x000fec0000010000 */
[----:B------:R2:W-:Y:S01]  /*5aa0*/  @P5 STG.E.U16 desc[UR14][R64.64], R60 ;  /* 0x0000003c40005986 */ /* 0x0005e2000c10150e */
[----:B------:R-:W-:Y:S01]  /*5ab0*/  ISETP.LT.AND P5, PT, R68, UR5, !P0 ;  /* 0x0000000544007c0c */ /* 0x000fe2000c7a1270 */
[----:B------:R-:W-:Y:S01]  /*5ac0*/  ULDC UR5, c[0x0][0x22c] ;  /* 0x00008b0000057ab9 */ /* 0x000fe20000000800 */
[C---:B------:R-:W-:Y:S01]  /*5ad0*/  LEA R68, P6, R70.reuse, R2, 0x1 ;  /* 0x0000000246447211 */ /* 0x040fe200078c08ff */
[----:B------:R3:W-:Y:S01]  /*5ae0*/  @P4 STG.E.U16 desc[UR14][R66.64], R72 ;  /* 0x0000004842004986 */ /* 0x0007e2000c10150e */
[----:B------:R-:W-:Y:S01]  /*5af0*/  ISETP.LT.AND P4, PT, R71, UR5, !P0 ;  /* 0x0000000547007c0c */ /* 0x000fe2000c781270 */
[----:B------:R-:W-:Y:S01]  /*5b00*/  ULDC UR5, c[0x0][0x22c] ;  /* 0x00008b0000057ab9 */ /* 0x000fe20000000800 */
[C---:B------:R-:W-:Y:S01]  /*5b10*/  LEA.HI.X.SX32 R69, R70.reuse, R3, 0x1, P6 ;  /* 0x0000000346457211 */ /* 0x040fe200030f0eff */
[----:B------:R-:W-:Y:S01]  /*5b20*/  VIADD R70, R70, UR4 ;  /* 0x0000000446467c36 */ /* 0x000fe20008000000 */
[----:B------:R-:W-:Y:S01]  /*5b30*/  PRMT R71, R61, 0x7632, R71 ;  /* 0x000076323d477816 */ /* 0x000fe20000000047 */
[----:B------:R-:W1:Y:S01]  /*5b40*/  LDS.128 R248, [R251] ;  /* 0x00000000fbf87984 */ /* 0x000e620000000c00 */
[----:B--2---:R-:W-:-:S02]  /*5b50*/  VIADD R65, R0, 0x7 ;  /* 0x0000000700417836 */ /* 0x004fc40000000000 */
[CC--:B------:R-:W-:Y:S01]  /*5b60*/  LEA R64, P6, R70.reuse, R2.reuse, 0x1 ;  /* 0x0000000246407211 */ /* 0x0c0fe200078c08ff */
[C---:B------:R-:W-:Y:S01]  /*5b70*/  VIADD R60, R70.reuse, UR4 ;  /* 0x00000004463c7c36 */ /* 0x040fe20008000000 */
[----:B------:R2:W-:Y:S01]  /*5b80*/  @P2 STG.E.U16 desc[UR14][R68.64], R61 ;  /* 0x0000003d44002986 */ /* 0x0005e2000c10150e */
[----:B------:R-:W-:Y:S01]  /*5b90*/  ISETP.LT.AND P2, PT, R65, UR5, !P0 ;  /* 0x0000000541007c0c */ /* 0x000fe2000c741270 */
[----:B------:R-:W-:Y:S01]  /*5ba0*/  ULDC UR5, c[0x0][0x22c] ;  /* 0x00008b0000057ab9 */ /* 0x000fe20000000800 */
[----:B------:R-:W-:Y:S01]  /*5bb0*/  LEA.HI.X.SX32 R65, R70, R3, 0x1, P6 ;  /* 0x0000000346417211 */ /* 0x000fe200030f0eff */
[----:B------:R-:W-:Y:S01]  /*5bc0*/  VIADD R70, R0, 0x8 ;  /* 0x0000000800467836 */ /* 0x000fe20000000000 */
[----:B---3--:R-:W-:-:S03]  /*5bd0*/  LEA R66, P6, R60, R2, 0x1 ;  /* 0x000000023c427211 */ /* 0x008fc600078c08ff */
[----:B------:R3:W-:Y:S01]  /*5be0*/  @P1 STG.E.U16 desc[UR14][R64.64], R71 ;  /* 0x0000004740001986 */ /* 0x0007e2000c10150e */
[CC--:B------:R-:W-:Y:S01]  /*5bf0*/  LEA.HI.X.SX32 R67, R60.reuse, R3.reuse, 0x1, P6 ;  /* 0x000000033c437211 */ /* 0x0c0fe200030f0eff */
[----:B--2---:R-:W-:Y:S01]  /*5c00*/  VIADD R68, R60, UR4 ;  /* 0x000000043c447c36 */ /* 0x004fe20008000000 */
[----:B------:R-:W-:Y:S01]  /*5c10*/  ISETP.LT.AND P1, PT, R70, UR5, !P0 ;  /* 0x0000000546007c0c */ /* 0x000fe2000c721270 */
[----:B------:R-:W-:Y:S02]  /*5c20*/  VIADD R69, R0, 0x9 ;  /* 0x0000000900457836 */ /* 0x000fe40000000000 */
[----:B------:R2:W-:Y:S01]  /*5c30*/  @P3 STG.E.U16 desc[UR14][R66.64], R62 ;  /* 0x0000003e42003986 */ /* 0x0005e2000c10150e */
[----:B------:R-:W-:Y:S01]  /*5c40*/  ULDC UR5, c[0x0][0x22c] ;  /* 0x00008b0000057ab9 */ /* 0x000fe20000000800 */
[----:B------:R-:W-:Y:S02]  /*5c50*/  LEA R60, P6, R68, R2, 0x1 ;  /* 0x00000002443c7211 */ /* 0x000fe400078c08ff */
[----:B------:R-:W-:Y:S01]  /*5c60*/  ISETP.LT.AND P3, PT, R69, UR5, !P0 ;  /* 0x0000000545007c0c */ /* 0x000fe2000c761270 */
[----:B------:R-:W-:Y:S01]  /*5c70*/  VIADD R69, R0, 0xa ;  /* 0x0000000a00457836 */ /* 0x000fe20000000000 */
[C---:B------:R-:W-:Y:S01]  /*5c80*/  LEA.HI.X.SX32 R61, R68.reuse, R3, 0x1, P6 ;  /* 0x00000003443d7211 */ /* 0x040fe200030f0eff */
[----:B------:R-:W-:Y:S01]  /*5c90*/  VIADD R68, R68, UR4 ;  /* 0x0000000444447c36 */ /* 0x000fe20008000000 */
[----:B---3--:R-:W-:Y:S01]  /*5ca0*/  PRMT R65, R62, 0x7632, R65 ;  /* 0x000076323e417816 */ /* 0x008fe20000000041 */
[----:B------:R-:W-:-:S02]  /*5cb0*/  ULDC UR5, c[0x0][0x22c] ;  /* 0x00008b0000057ab9 */ /* 0x000fc40000000800 */
[C---:B--2---:R-:W-:Y:S02]  /*5cc0*/  VIADD R62, R68.reuse, UR4 ;  /* 0x00000004443e7c36 */ /* 0x044fe40008000000 */
[----:B------:R2:W-:Y:S01]  /*5cd0*/  @P5 STG.E.U16 desc[UR14][R60.64], R65 ;  /* 0x000000413c005986 */ /* 0x0005e2000c10150e */
[-C--:B------:R-:W-:Y:S01]  /*5ce0*/  LEA R64, P5, R68, R2.reuse, 0x1 ;  /* 0x0000000244407211 */ /* 0x080fe200078a08ff */
[----:B------:R-:W-:Y:S01]  /*5cf0*/  VIADD R67, R0, 0xb ;  /* 0x0000000b00437836 */ /* 0x000fe20000000000 */
[----:B------:R-:W-:Y:S02]  /*5d00*/  LEA R66, P6, R62, R2, 0x1 ;  /* 0x000000023e427211 */ /* 0x000fe400078c08ff */
[----:B--2---:R-:W-:Y:S01]  /*5d10*/  LEA.HI.X.SX32 R65, R68, R3, 0x1, P5 ;  /* 0x0000000344417211 */ /* 0x004fe200028f0eff */
[----:B------:R-:W-:Y:S01]  /*5d20*/  VIADD R61, R62, UR4 ;  /* 0x000000043e3d7c36 */ /* 0x000fe20008000000 */
[----:B------:R-:W-:Y:S01]  /*5d30*/  ISETP.LT.AND P5, PT, R69, UR5, !P0 ;  /* 0x0000000545007c0c */ /* 0x000fe2000c7a1270 */
[----:B------:R-:W-:-:S02]  /*5d40*/  ULDC UR5, c[0x0][0x22c] ;  /* 0x00008b0000057ab9 */ /* 0x000fc40000000800 */
[----:B------:R2:W-:Y:S01]  /*5d50*/  @P4 STG.E.U16 desc[UR14][R64.64], R63 ;  /* 0x0000003f40004986 */ /* 0x0005e2000c10150e */
[----:B------:R-:W-:Y:S01]  /*5d60*/  ISETP.LT.AND P4, PT, R67, UR5, !P0 ;  /* 0x0000000543007c0c */ /* 0x000fe2000c781270 */
[C---:B------:R-:W-:Y:S01]  /*5d70*/  VIADD R68, R61.reuse, UR4 ;  /* 0x000000043d447c36 */ /* 0x040fe20008000000 */
[-C--:B------:R-:W-:Y:S01]  /*5d80*/  LEA.HI.X.SX32 R67, R62, R3.reuse, 0x1, P6 ;  /* 0x000000033e437211 */ /* 0x080fe200030f0eff */
[----:B------:R-:W-:Y:S01]  /*5d90*/  VIADD R62, R0, 0xc ;  /* 0x0000000c003e7836 */ /* 0x000fe20000000000 */
[C---:B------:R-:W-:Y:S01]  /*5da0*/  LEA R60, P6, R61.reuse, R2, 0x1 ;  /* 0x000000023d3c7211 */ /* 0x040fe200078c08ff */
[----:B------:R-:W-:Y:S01]  /*5db0*/  ULDC UR5, c[0x0][0x22c] ;  /* 0x00008b0000057ab9 */ /* 0x000fe20000000800 */
[----:B------:R-:W-:Y:S02]  /*5dc0*/  VIADD R69, R68, UR4 ;  /* 0x0000000444457c36 */ /* 0x000fe40008000000 */
[----:B------:R-:W-:Y:S02]  /*5dd0*/  LEA.HI.X.SX32 R61, R61, R3, 0x1, P6 ;  /* 0x000000033d3d7211 */ /* 0x000fe400030f0eff */
[----:B--2---:R-:W-:Y:S01]  /*5de0*/  PRMT R65, R63, 0x7632, R65 ;  /* 0x000076323f417816 */ /* 0x004fe20000000041 */
[----:B------:R-:W-:-:S04]  /*5df0*/  VIADD R63, R0, 0xd ;  /* 0x0000000d003f7836 */ /* 0x000fc80000000000 */
[----:B------:R2:W-:Y:S01]  /*5e00*/  @P2 STG.E.U16 desc[UR14][R66.64], R65 ;  /* 0x0000004142002986 */ /* 0x0005e2000c10150e */
[----:B------:R-:W-:Y:S01]  /*5e10*/  ISETP.LT.AND P2, PT, R62, UR5, !P0 ;  /* 0x000000053e007c0c */ /* 0x000fe2000c741270 */
[----:B------:R-:W-:Y:S01]  /*5e20*/  ULDC UR5, c[0x0][0x22c] ;  /* 0x00008b0000057ab9 */ /* 0x000fe20000000800 */
[CC--:B------:R-:W-:Y:S01]  /*5e30*/  LEA R62, P6, R68.reuse, R2.reuse, 0x1 ;  /* 0x00000002443e7211 */ /* 0x0c0fe200078c08ff */
[----:B------:R3:W-:Y:S01]  /*5e40*/  @P1 STG.E.U16 desc[UR14][R60.64], R56 ;  /* 0x000000383c001986 */ /* 0x0007e2000c10150e */
[----:B------:R-:W-:Y:S01]  /*5e50*/  ISETP.LT.AND P1, PT, R63, UR5, !P0 ;  /* 0x000000053f007c0c */ /* 0x000fe2000c721270 */
[----:B------:R-:W-:Y:S01]  /*5e60*/  ULDC UR5, c[0x0][0x22c] ;  /* 0x00008b0000057ab9 */ /* 0x000fe20000000800 */
[----:B------:R-:W-:Y:S02]  /*5e70*/  LEA.HI.X.SX32 R63, R68, R3, 0x1, P6 ;  /* 0x00000003443f7211 */ /* 0x000fe400030f0eff */
[----:B------:R-:W-:Y:S02]  /*5e80*/  LEA R64, P6, R69, R2, 0x1 ;  /* 0x0000000245407211 */ /* 0x000fe400078c08ff */
[----:B------:R-:W-:Y:S01]  /*5e90*/  PRMT R68, R57, 0x7632, R68 ;  /* 0x0000763239447816 */ /* 0x000fe20000000044 */
[----:B--2---:R-:W-:Y:S01]  /*5ea0*/  VIADD R66, R0, 0xe ;  /* 0x0000000e00427836 */ /* 0x004fe20000000000 */
[----:B------:R-:W-:-:S02]  /*5eb0*/  PRMT R67, R56, 0x7632, R67 ;  /* 0x0000763238437816 */ /* 0x000fc40000000043 */
[CC--:B------:R-:W-:Y:S01]  /*5ec0*/  LEA.HI.X.SX32 R65, R69.reuse, R3.reuse, 0x1, P6 ;  /* 0x0000000345417211 */ /* 0x0c0fe200030f0eff */
[----:B------:R-:W-:Y:S02]  /*5ed0*/  VIADD R69, R69, UR4 ;  /* 0x0000000445457c36 */ /* 0x000fe40008000000 */
[----:B---3--:R-:W-:Y:S01]  /*5ee0*/  VIADD R61, R0, 0xf ;  /* 0x0000000f003d7836 */ /* 0x008fe20000000000 */
[----:B------:R2:W-:Y:S01]  /*5ef0*/  @P3 STG.E.U16 desc[UR14][R62.64], R67 ;  /* 0x000000433e003986 */ /* 0x0005e2000c10150e */
[----:B------:R-:W-:Y:S01]  /*5f00*/  ISETP.LT.AND P3, PT, R66, UR5, !P0 ;  /* 0x0000000542007c0c */ /* 0x000fe2000c761270 */
[C---:B------:R-:W-:Y:S01]  /*5f10*/  VIADD R56, R69.reuse, UR4 ;  /* 0x0000000445387c36 */ /* 0x040fe20008000000 */
[-C--:B------:R-:W-:Y:S01]  /*5f20*/  LEA R60, P6, R69, R2.reuse, 0x1 ;  /* 0x00000002453c7211 */ /* 0x080fe200078c08ff */
[----:B------:R-:W-:Y:S01]  /*5f30*/  ULDC UR5, c[0x0][0x22c] ;  /* 0x00008b0000057ab9 */ /* 0x000fe20000000800 */
[----:B------:R3:W-:Y:S01]  /*5f40*/  @P5 STG.E.U16 desc[UR14][R64.64], R57 ;  /* 0x0000003940005986 */ /* 0x0007e2000c10150e */
[----:B------:R-:W-:Y:S01]  /*5f50*/  ISETP.LT.AND P5, PT, R61, UR5, !P0 ;  /* 0x000000053d007c0c */ /* 0x000fe2000c7a1270 */
[----:B------:R-:W-:Y:S01]  /*5f60*/  VIADD R66, R0, 0x10 ;  /* 0x0000001000427836 */ /* 0x000fe20000000000 */
[----:B------:R-:W-:Y:S01]  /*5f70*/  LEA.HI.X.SX32 R61, R69, R3, 0x1, P6 ;  /* 0x00000003453d7211 */ /* 0x000fe200030f0eff */
[----:B------:R-:W-:Y:S01]  /*5f80*/  ULDC UR5, c[0x0][0x22c] ;  /* 0x00008b0000057ab9 */ /* 0x000fe20000000800 */
[----:B--2---:R-:W-:-:S03]  /*5f90*/  LEA R62, P6, R56, R2, 0x1 ;  /* 0x00000002383e7211 */ /* 0x004fc600078c08ff */
[----:B------:R2:W-:Y:S01]  /*5fa0*/  @P4 STG.E.U16 desc[UR14][R60.64], R68 ;  /* 0x000000443c004986 */ /* 0x0005e2000c10150e */
[----:B------:R-:W-:Y:S01]  /*5fb0*/  ISETP.LT.AND P4, PT, R66, UR5, !P0 ;  /* 0x0000000542007c0c */ /* 0x000fe2000c781270 */
[----:B------:R-:W-:Y:S01]  /*5fc0*/  ULDC UR5, c[0x0][0x22c] ;  /* 0x00008b0000057ab9 */ /* 0x000fe20000000800 */
[CC--:B------:R-:W-:Y:S01]  /*5fd0*/  LEA.HI.X.SX32 R63, R56.reuse, R3.reuse, 0x1, P6 ;  /* 0x00000003383f7211 */ /* 0x0c0fe200030f0eff */
[----:B---3--:R-:W-:Y:S02]  /*5fe0*/  VIADD R64, R56, UR4 ;  /* 0x0000000438407c36 */ /* 0x008fe40008000000 */
[----:B------:R-:W-:Y:S02]  /*5ff0*/  VIADD R65, R0, 0x11 ;  /* 0x0000001100417836 */ /* 0x000fe40000000000 */
[----:B------:R3:W-:Y:S01]  /*6000*/  @P2 STG.E.U16 desc[UR14][R62.64], R58 ;  /* 0x0000003a3e002986 */ /* 0x0007e2000c10150e */
[----:B------:R-:W-:Y:S02]  /*6010*/  LEA R56, P6, R64, R2, 0x1 ;  /* 0x0000000240387211 */ /* 0x000fe400078c08ff */
[----:B------:R-:W-:Y:S01]  /*6020*/  ISETP.LT.AND P2, PT, R65, UR5, !P0 ;  /* 0x0000000541007c0c */ /* 0x000fe2000c741270 */
[----:B------:R-:W-:Y:S01]  /*6030*/  VIADD R65, R0, 0x12 ;  /* 0x0000001200417836 */ /* 0x000fe20000000000 */
[C---:B------:R-:W-:Y:S01]  /*6040*/  LEA.HI.X.SX32 R57, R64.reuse, R3, 0x1, P6 ;  /* 0x0000000340397211 */ /* 0x040fe200030f0eff */
[----:B------:R-:W-:Y:S01]  /*6050*/  VIADD R64, R64, UR4 ;  /* 0x0000000440407c36 */ /* 0x000fe20008000000 */
[----:B--2---:R-:W-:Y:S01]  /*6060*/  PRMT R61, R58, 0x7632, R61 ;  /* 0x000076323a3d7816 */ /* 0x004fe2000000003d */
[----:B------:R-:W-:-:S04]  /*6070*/  ULDC UR5, c[0x0][0x22c] ;  /* 0x00008b0000057ab9 */ /* 0x000fc80000000800 */
[----:B------:R2:W-:Y:S01]  /*6080*/  @P1 STG.E.U16 desc[UR14][R56.64], R61 ;  /* 0x0000003d38001986 */ /* 0x0005e2000c10150e */
[C---:B------:R-:W-:Y:S01]  /*6090*/  LEA R60, P1, R64.reuse, R2, 0x1 ;  /* 0x00000002403c7211 */ /* 0x040fe200078208ff */
[----:B---3--:R-:W-:Y:S02]  /*60a0*/  VIADD R58, R64, UR4 ;  /* 0x00000004403a7c36 */ /* 0x008fe40008000000 */
[----:B------:R-:W-:-:S03]  /*60b0*/  VIADD R63, R0, 0x13 ;  /* 0x00000013003f7836 */ /* 0x000fc60000000000 */
[-C--:B------:R-:W-:Y:S02]  /*60c0*/  LEA R62, P6, R58, R2.reuse, 0x1 ;  /* 0x000000023a3e7211 */ /* 0x080fe400078c08ff */
[-C--:B--2---:R-:W-:Y:S01]  /*60d0*/  LEA.HI.X.SX32 R61, R64, R3.reuse, 0x1, P1 ;  /* 0x00000003403d7211 */ /* 0x084fe200008f0eff */
[C---:B------:R-:W-:Y:S01]  /*60e0*/  VIADD R57, R58.reuse, UR4 ;  /* 0x000000043a397c36 */ /* 0x040fe20008000000 */
[----:B------:R-:W-:Y:S01]  /*60f0*/  ISETP.LT.AND P1, PT, R65, UR5, !P0 ;  /* 0x0000000541007c0c */ /* 0x000fe2000c721270 */
[----:B------:R-:W-:Y:S02]  /*6100*/  ULDC UR5, c[0x0][0x22c] ;  /* 0x00008b0000057ab9 */ /* 0x000fe40000000800 */
[----:B------:R2:W-:Y:S01]  /*6110*/  @P3 STG.E.U16 desc[UR14][R60.64], R59 ;  /* 0x0000003b3c003986 */ /* 0x0005e2000c10150e */
[----:B------:R-:W-:Y:S01]  /*6120*/  ISETP.LT.AND P3, PT, R63, UR5, !P0 ;  /* 0x000000053f007c0c */ /* 0x000fe2000c761270 */
[C---:B------:R-:W-:Y:S01]  /*6130*/  VIADD R64, R57.reuse, UR4 ;  /* 0x0000000439407c36 */ /* 0x040fe20008000000 */
[----:B------:R-:W-:Y:S01]  /*6140*/  LEA.HI.X.SX32 R63, R58, R3, 0x1, P6 ;  /* 0x000000033a3f7211 */ /* 0x000fe200030f0eff */
[----:B------:R-:W-:Y:S01]  /*6150*/  VIADD R58, R0, 0x14 ;  /* 0x00000014003a7836 */ /* 0x000fe20000000000 */
[----:B------:R-:W-:Y:S01]  /*6160*/  LEA R56, P6, R57, R2, 0x1 ;  /* 0x0000000239387211 */ /* 0x000fe200078c08ff */
[----:B------:R-:W-:Y:S01]  /*6170*/  ULDC UR5, c[0x0][0x22c] ;  /* 0x00008b0000057ab9 */ /* 0x000fe20000000800 */
[----:B------:R-:W-:-:S02]  /*6180*/  VIADD R65, R64, UR4 ;  /* 0x0000000440417c36 */ /* 0x000fc40008000000 */
        /* <DEDUP_REMOVED lines=127> */
[----:B----4-:R3:W-:Y:S01]  /*6980*/  @P2 STG.E.U16 desc[UR14][R48.64], R16 ;  /* 0x0000001030002986 */ /* 0x0107e2000c10150e */
        /* <DEDUP_REMOVED lines=59> */
[----:B-----5:R3:W-:Y:S01]  /*6d40*/  @P5 STG.E.U16 desc[UR14][R16.64], R12 ;  /* 0x0000000c10005986 */ /* 0x0207e2000c10150e */
        /* <DEDUP_REMOVED lines=148> */
[----:B------:R-:W-:Y:S01]  /*7690*/  LEA R4, P6, R12, R2, 0x1 ;  /* 0x000000020c047211 */ /* 0x000fe200078c08ff */
[C---:B------:R-:W-:Y:S01]  /*76a0*/  VIADD R15, R0.reuse, 0x7f ;  /* 0x0000007f000f7836 */ /* 0x040fe20000000000 */
[----:B------:R-:W-:Y:S01]  /*76b0*/  ISETP.LT.AND P5, PT, R13, UR5, !P0 ;  /* 0x000000050d007c0c */ /* 0x000fe2000c7a1270 */
[----:B------:R-:W-:Y:S01]  /*76c0*/  VIADD R13, R0, 0x42 ;  /* 0x00000042000d7836 */ /* 0x000fe20000000000 */
[C---:B------:R-:W-:Y:S01]  /*76d0*/  LEA.HI.X.SX32 R5, R12.reuse, R3, 0x1, P6 ;  /* 0x000000030c057211 */ /* 0x040fe200030f0eff */
[----:B------:R-:W-:Y:S01]  /*76e0*/  VIADD R12, R12, UR4 ;  /* 0x000000040c0c7c36 */ /* 0x000fe20008000000 */
[----:B--2---:R-:W-:Y:S01]  /*76f0*/  PRMT R9, R6, 0x7632, R9 ;  /* 0x0000763206097816 */ /* 0x004fe20000000009 */
[----:B------:R-:W-:Y:S01]  /*7700*/  ULDC UR5, c[0x0][0x22c] ;  /* 0x00008b0000057ab9 */ /* 0x000fe20000000800 */
[----:B------:R-:W-:-:S03]  /*7710*/  VIADD R16, R0, 0x7e ;  /* 0x0000007e00107836 */ /* 0x000fc60000000000 */
        /* <DEDUP_REMOVED lines=27> */
[-C--:B------:R-:W-:Y:S01]  /*78d0*/  LEA.HI.X.SX32 R7, R12, R3.reuse, 0x1, P6 ;  /* 0x000000030c077211 */ /* 0x080fe200030f0eff */
[----:B------:R-:W-:Y:S01]  /*78e0*/  VIADD R12, R0, 0x48 ;  /* 0x00000048000c7836 */ /* 0x000fe20000000000 */
[C---:B------:R-:W-:Y:S02]  /*78f0*/  LEA R8, P6, R13.reuse, R2, 0x1 ;  /* 0x000000020d087211 */ /* 0x040fe400078c08ff */
[----:B--2---:R-:W-:Y:S01]  /*7900*/  PRMT R11, R20, 0x7632, R11 ;  /* 0x00007632140b7816 */ /* 0x004fe2000000000b */
[----:B------:R-:W-:Y:S01]  /*7910*/  VIADD R10, R0, 0x46 ;  /* 0x00000046000a7836 */ /* 0x000fe20000000000 */
[C---:B------:R-:W-:Y:S01]  /*7920*/  LEA.HI.X.SX32 R9, R13.reuse, R3, 0x1, P6 ;  /* 0x000000030d097211 */ /* 0x040fe200030f0eff */
[----:B------:R-:W-:-:S02]  /*7930*/  VIADD R13, R13, UR4 ;  /* 0x000000040d0d7c36 */ /* 0x000fc40008000000 */
[----:B------:R2:W-:Y:S01]  /*7940*/  @P5 STG.E.U16 desc[UR14][R6.64], R11 ;  /* 0x0000000b06005986 */ /* 0x0005e2000c10150e */
[----:B---3--:R-:W-:Y:S01]  /*7950*/  VIADD R5, R0, 0x47 ;  /* 0x0000004700057836 */ /* 0x008fe20000000000 */
[----:B------:R-:W-:Y:S01]  /*7960*/  ISETP.LT.AND P5, PT, R10, UR5, !P0 ;  /* 0x000000050a007c0c */ /* 0x000fe2000c7a1270 */
[C---:B------:R-:W-:Y:S01]  /*7970*/  VIADD R10, R13.reuse, UR4 ;  /* 0x000000040d0a7c36 */ /* 0x040fe20008000000 */
[-C--:B------:R-:W-:Y:S01]  /*7980*/  LEA R4, P6, R13, R2.reuse, 0x1 ;  /* 0x000000020d047211 */ /* 0x080fe200078c08ff */
[----:B------:R-:W-:Y:S01]  /*7990*/  ULDC UR5, c[0x0][0x22c] ;  /* 0x00008b0000057ab9 */ /* 0x000fe20000000800 */
[----:B------:R3:W-:Y:S01]  /*79a0*/  @P4 STG.E.U16 desc[UR14][R8.64], R21 ;  /* 0x0000001508004986 */ /* 0x0007e2000c10150e */
[----:B------:R-:W-:Y:S01]  /*79b0*/  ISETP.LT.AND P4, PT, R5, UR5, !P0 ;  /* 0x0000000505007c0c */ /* 0x000fe2000c781270 */
[----:B------:R-:W-:Y:S01]  /*79c0*/  ULDC UR5, c[0x0][0x22c] ;  /* 0x00008b0000057ab9 */ /* 0x000fe20000000800 */
[----:B------:R-:W-:Y:S02]  /*79d0*/  LEA.HI.X.SX32 R5, R13, R3, 0x1, P6 ;  /* 0x000000030d057211 */ /* 0x000fe400030f0eff */
[C---:B--2---:R-:W-:Y:S01]  /*79e0*/  LEA R6, P6, R10.reuse, R2, 0x1 ;  /* 0x000000020a067211 */ /* 0x044fe200078c08ff */
[----:B------:R-:W-:-:S03]  /*79f0*/  VIADD R11, R10, UR4 ;  /* 0x000000040a0b7c36 */ /* 0x000fc60008000000 */
[----:B------:R-:W-:Y:S01]  /*7a00*/  LEA.HI.X.SX32 R7, R10, R3, 0x1, P6 ;  /* 0x000000030a077211 */ /* 0x000fe200030f0eff */
[----:B------:R-:W-:Y:S01]  /*7a10*/  VIADD R10, R0, 0x49 ;  /* 0x00000049000a7836 */ /* 0x000fe20000000000 */
[----:B---3--:R-:W-:Y:S02]  /*7a20*/  PRMT R9, R21, 0x7632, R9 ;  /* 0x0000763215097816 */ /* 0x008fe40000000009 */
[----:B------:R-:W-:-:S03]  /*7a30*/  LEA R8, P6, R11, R2, 0x1 ;  /* 0x000000020b087211 */ /* 0x000fc600078c08ff */
[----:B------:R2:W-:Y:S01]  /*7a40*/  @P2 STG.E.U16 desc[UR14][R4.64], R9 ;  /* 0x0000000904002986 */ /* 0x0005e2000c10150e */
[----:B------:R-:W-:Y:S01]  /*7a50*/  ISETP.LT.AND P2, PT, R12, UR5, !P0 ;  /* 0x000000050c007c0c */ /* 0x000fe2000c741270 */
[----:B------:R-:W-:Y:S01]  /*7a60*/  ULDC UR5, c[0x0][0x22c] ;  /* 0x00008b0000057ab9 */ /* 0x000fe20000000800 */
[----:B------:R-:W-:Y:S01]  /*7a70*/  PRMT R12, R23, 0x7632, R12 ;  /* 0x00007632170c7816 */ /* 0x000fe2000000000c */
[----:B------:R3:W-:Y:S01]  /*7a80*/  @P1 STG.E.U16 desc[UR14][R6.64], R22 ;  /* 0x0000001606001986 */ /* 0x0007e2000c10150e */
[----:B------:R-:W-:Y:S01]  /*7a90*/  ISETP.LT.AND P1, PT, R10, UR5, !P0 ;  /* 0x000000050a007c0c */ /* 0x000fe2000c721270 */
[----:B------:R-:W-:Y:S01]  /*7aa0*/  VIADD R10, R0, 0x4a ;  /* 0x0000004a000a7836 */ /* 0x000fe20000000000 */
[----:B------:R-:W-:Y:S01]  /*7ab0*/  ULDC UR5, c[0x0][0x22c] ;  /* 0x00008b0000057ab9 */ /* 0x000fe20000000800 */
[C---:B--2---:R-:W-:Y:S01]  /*7ac0*/  LEA.HI.X.SX32 R9, R11.reuse, R3, 0x1, P6 ;  /* 0x000000030b097211 */ /* 0x044fe200030f0eff */
[----:B------:R-:W-:Y:S01]  /*7ad0*/  VIADD R11, R11, UR4 ;  /* 0x000000040b0b7c36 */ /* 0x000fe20008000000 */
[----:B------:R-:W-:-:S03]  /*7ae0*/  PRMT R5, R22, 0x7632, R5 ;  /* 0x0000763216057816 */ /* 0x000fc60000000005 */
[C---:B---3--:R-:W-:Y:S02]  /*7af0*/  VIADD R7, R11.reuse, UR4 ;  /* 0x000000040b077c36 */ /* 0x048fe40008000000 */
[----:B------:R2:W-:Y:S01]  /*7b00*/  @P3 STG.E.U16 desc[UR14][R8.64], R5 ;  /* 0x0000000508003986 */ /* 0x0005e2000c10150e */
[-C--:B------:R-:W-:Y:S02]  /*7b10*/  LEA R4, P3, R11, R2.reuse, 0x1 ;  /* 0x000000020b047211 */ /* 0x080fe400078608ff */
[----:B------:R-:W-:Y:S02]  /*7b20*/  LEA R6, P6, R7, R2, 0x1 ;  /* 0x0000000207067211 */ /* 0x000fe400078c08ff */
[-C--:B--2---:R-:W-:Y:S01]  /*7b30*/  LEA.HI.X.SX32 R5, R11, R3.reuse, 0x1, P3 ;  /* 0x000000030b057211 */ /* 0x084fe200018f0eff */
[C---:B------:R-:W-:Y:S01]  /*7b40*/  VIADD R9, R7.reuse, UR4 ;  /* 0x0000000407097c36 */ /* 0x040fe20008000000 */
[----:B------:R-:W-:Y:S01]  /*7b50*/  ISETP.LT.AND P3, PT, R10, UR5, !P0 ;  /* 0x000000050a007c0c */ /* 0x000fe2000c761270 */
[----:B------:R-:W-:Y:S01]  /*7b60*/  VIADD R10, R0, 0x4b ;  /* 0x0000004b000a7836 */ /* 0x000fe20000000000 */
[----:B------:R-:W-:Y:S01]  /*7b70*/  ULDC UR5, c[0x0][0x22c] ;  /* 0x00008b0000057ab9 */ /* 0x000fe20000000800 */
[----:B------:R2:W-:Y:S01]  /*7b80*/  @P5 STG.E.U16 desc[UR14][R4.64], R23 ;  /* 0x0000001704005986 */ /* 0x0005e2000c10150e */
[----:B------:R-:W-:-:S02]  /*7b90*/  LEA.HI.X.SX32 R7, R7, R3, 0x1, P6 ;  /* 0x0000000307077211 */ /* 0x000fc400030f0eff */
[----:B------:R-:W-:Y:S01]  /*7ba0*/  ISETP.LT.AND P5, PT, R10, UR5, !P0 ;  /* 0x000000050a007c0c */ /* 0x000fe2000c7a1270 */
[----:B------:R-:W-:Y:S01]  /*7bb0*/  VIADD R10, R0, 0x4c ;  /* 0x0000004c000a7836 */ /* 0x000fe20000000000 */
[----:B------:R-:W-:Y:S01]  /*7bc0*/  ULDC UR5, c[0x0][0x22c] ;  /* 0x00008b0000057ab9 */ /* 0x000fe20000000800 */
[CC--:B------:R-:W-:Y:S01]  /*7bd0*/  LEA R8, P6, R9.reuse, R2.reuse, 0x1 ;  /* 0x0000000209087211 */ /* 0x0c0fe200078c08ff */
[----:B------:R3:W-:Y:S02]  /*7be0*/  @P4 STG.E.U16 desc[UR14][R6.64], R12 ;  /* 0x0000000c06004986 */ /* 0x0007e4000c10150e */
[----:B------:R-:W-:Y:S01]  /*7bf0*/  ISETP.LT.AND P4, PT, R10, UR5, !P0 ;  /* 0x000000050a007c0c */ /* 0x000fe2000c781270 */
[C---:B------:R-:W-:Y:S01]  /*7c00*/  VIADD R10, R9.reuse, UR4 ;  /* 0x00000004090a7c36 */ /* 0x040fe20008000000 */
[-C--:B------:R-:W-:Y:S01]  /*7c10*/  LEA.HI.X.SX32 R9, R9, R3.reuse, 0x1, P6 ;  /* 0x0000000309097211 */ /* 0x080fe200030f0eff */
[----:B--2---:R-:W-:Y:S01]  /*7c20*/  VIADD R5, R0, 0x4d ;  /* 0x0000004d00057836 */ /* 0x004fe20000000000 */
[----:B------:R-:W-:Y:S01]  /*7c30*/  ULDC UR5, c[0x0][0x22c] ;  /* 0x00008b0000057ab9 */ /* 0x000fe20000000800 */
[C---:B------:R-:W-:Y:S01]  /*7c40*/  VIADD R11, R10.reuse, UR4 ;  /* 0x000000040a0b7c36 */ /* 0x040fe20008000000 */
[CC--:B------:R-:W-:Y:S01]  /*7c50*/  LEA R4, P6, R10.reuse, R2.reuse, 0x1 ;  /* 0x000000020a047211 */ /* 0x0c0fe200078c08ff */
[----:B------:R2:W-:Y:S01]  /*7c60*/  @P2 STG.E.U16 desc[UR14][R8.64], R24 ;  /* 0x0000001808002986 */ /* 0x0005e2000c10150e */
[----:B------:R-:W-:Y:S01]  /*7c70*/  ISETP.LT.AND P2, PT, R5, UR5, !P0 ;  /* 0x0000000505007c0c */ /* 0x000fe2000c741270 */
[----:B------:R-:W-:Y:S01]  /*7c80*/  ULDC UR5, c[0x0][0x22c] ;  /* 0x00008b0000057ab9 */ /* 0x000fe20000000800 */
[----:B------:R-:W-:Y:S01]  /*7c90*/  LEA.HI.X.SX32 R5, R10, R3, 0x1, P6 ;  /* 0x000000030a057211 */ /* 0x000fe200030f0eff */
[----:B------:R-:W-:Y:S01]  /*7ca0*/  VIADD R10, R0, 0x4e ;  /* 0x0000004e000a7836 */ /* 0x000fe20000000000 */
[----:B---3--:R-:W-:-:S02]  /*7cb0*/  LEA R6, P6, R11, R2, 0x1 ;  /* 0x000000020b067211 */ /* 0x008fc400078c08ff */
[----:B------:R-:W-:Y:S02]  /*7cc0*/  PRMT R12, R24, 0x7632, R12 ;  /* 0x00007632180c7816 */ /* 0x000fe4000000000c */
[CC--:B------:R-:W-:Y:S01]  /*7cd0*/  LEA.HI.X.SX32 R7, R11.reuse, R3.reuse, 0x1, P6 ;  /* 0x000000030b077211 */ /* 0x0c0fe200030f0eff */
[----:B------:R-:W-:Y:S02]  /*7ce0*/  VIADD R11, R11, UR4 ;  /* 0x000000040b0b7c36 */ /* 0x000fe40008000000 */
[----:B--2---:R-:W-:Y:S01]  /*7cf0*/  VIADD R9, R0, 0x4f ;  /* 0x0000004f00097836 */ /* 0x004fe20000000000 */
[----:B------:R2:W-:Y:S01]  /*7d00*/  @P1 STG.E.U16 desc[UR14][R4.64], R12 ;  /* 0x0000000c04001986 */ /* 0x0005e2000c10150e */
[----:B------:R-:W-:Y:S01]  /*7d10*/  ISETP.LT.AND P1, PT, R10, UR5, !P0 ;  /* 0x000000050a007c0c */ /* 0x000fe2000c721270 */
[----:B------:R-:W-:Y:S01]  /*7d20*/  ULDC UR5, c[0x0][0x22c] ;  /* 0x00008b0000057ab9 */ /* 0x000fe20000000800 */
[CC--:B------:R-:W-:Y:S01]  /*7d30*/  LEA R8, P6, R11.reuse, R2.reuse, 0x1 ;  /* 0x000000020b087211 */ /* 0x0c0fe200078c08ff */
[----:B------:R-:W-:Y:S01]  /*7d40*/  VIADD R10, R11, UR4 ;  /* 0x000000040b0a7c36 */ /* 0x000fe20008000000 */
[----:B------:R3:W-:Y:S01]  /*7d50*/  @P3 STG.E.U16 desc[UR14][R6.64], R25 ;  /* 0x0000001906003986 */ /* 0x0007e2000c10150e */
[----:B------:R-:W-:Y:S01]  /*7d60*/  ISETP.LT.AND P3, PT, R9, UR5, !P0 ;  /* 0x0000000509007c0c */ /* 0x000fe2000c761270 */
[----:B------:R-:W-:Y:S01]  /*7d70*/  ULDC UR5, c[0x0][0x22c] ;  /* 0x00008b0000057ab9 */ /* 0x000fe20000000800 */
[----:B------:R-:W-:Y:S01]  /*7d80*/  LEA.HI.X.SX32 R9, R11, R3, 0x1, P6 ;  /* 0x000000030b097211 */ /* 0x000fe200030f0eff */
[C---:B------:R-:W-:Y:S01]  /*7d90*/  VIADD R11, R10.reuse, UR4 ;  /* 0x000000040a0b7c36 */ /* 0x040fe20008000000 */
[----:B--2---:R-:W-:Y:S01]  /*7da0*/  LEA R4, P6, R10, R2, 0x1 ;  /* 0x000000020a047211 */ /* 0x004fe200078c08ff */
[----:B------:R-:W-:-:S03]  /*7db0*/  VIADD R12, R0, 0x50 ;  /* 0x00000050000c7836 */ /* 0x000fc60000000000 */
[----:B------:R-:W-:Y:S01]  /*7dc0*/  LEA.HI.X.SX32 R5, R10, R3, 0x1, P6 ;  /* 0x000000030a057211 */ /* 0x000fe200030f0eff */
[----:B------:R-:W-:Y:S01]  /*7dd0*/  VIADD R10, R0, 0x51 ;  /* 0x00000051000a7836 */ /* 0x000fe20000000000 */
[----:B---3--:R-:W-:Y:S02]  /*7de0*/  PRMT R7, R25, 0x7632, R7 ;  /* 0x0000763219077816 */ /* 0x008fe40000000007 */
[----:B------:R-:W-:Y:S01]  /*7df0*/  ISETP.LT.AND P6, PT, R12, UR5, !P0 ;  /* 0x000000050c007c0c */ /* 0x000fe2000c7c1270 */
[----:B------:R-:W-:Y:S01]  /*7e00*/  ULDC UR5, c[0x0][0x22c] ;  /* 0x00008b0000057ab9 */ /* 0x000fe20000000800 */
[----:B------:R-:W-:Y:S01]  /*7e10*/  VIADD R12, R0, 0x52 ;  /* 0x00000052000c7836 */ /* 0x000fe20000000000 */
[----:B------:R2:W-:Y:S01]  /*7e20*/  @P5 STG.E.U16 desc[UR14][R8.64], R7 ;  /* 0x0000000708005986 */ /* 0x0005e2000c10150e */
[----:B------:R-:W-:-:S03]  /*7e30*/  LEA R6, P5, R11, R2, 0x1 ;  /* 0x000000020b067211 */ /* 0x000fc600078a08ff */
[----:B------:R3:W-:Y:S01]  /*7e40*/  @P4 STG.E.U16 desc[UR14][R4.64], R26 ;  /* 0x0000001a04004986 */ /* 0x0007e2000c10150e */
[C---:B--2---:R-:W-:Y:S01]  /*7e50*/  LEA.HI.X.SX32 R7, R11.reuse, R3, 0x1, P5 ;  /* 0x000000030b077211 */ /* 0x044fe200028f0eff */
[----:B------:R-:W-:Y:S01]  /*7e60*/  VIADD R11, R11, UR4 ;  /* 0x000000040b0b7c36 */ /* 0x000fe20008000000 */
[----:B------:R-:W-:Y:S02]  /*7e70*/  PRMT R9, R26, 0x7632, R9 ;  /* 0x000076321a097816 */ /* 0x000fe40000000009 */
[----:B------:R-:W-:Y:S01]  /*7e80*/  ISETP.LT.AND P5, PT, R10, UR5, !P0 ;  /* 0x000000050a007c0c */ /* 0x000fe2000c7a1270 */
[C---:B------:R-:W-:Y:S01]  /*7e90*/  VIADD R10, R11.reuse, UR4 ;  /* 0x000000040b0a7c36 */ /* 0x040fe20008000000 */
[----:B------:R-:W-:Y:S01]  /*7ea0*/  ULDC UR5, c[0x0][0x22c] ;  /* 0x00008b0000057ab9 */ /* 0x000fe20000000800 */
[----:B------:R2:W-:Y:S01]  /*7eb0*/  @P2 STG.E.U16 desc[UR14][R6.64], R9 ;  /* 0x0000000906002986 */ /* 0x0005e2000c10150e */
[-C--:B------:R-:W-:Y:S01]  /*7ec0*/  LEA R8, P2, R11, R2.reuse, 0x1 ;  /* 0x000000020b087211 */ /* 0x080fe200078408ff */
[----:B---3--:R-:W-:Y:S01]  /*7ed0*/  VIADD R5, R0, 0x53 ;  /* 0x0000005300057836 */ /* 0x008fe20000000000 */
[----:B------:R-:W-:-:S02]  /*7ee0*/  LEA R4, P4, R10, R2, 0x1 ;  /* 0x000000020a047211 */ /* 0x000fc400078808ff */
[-C--:B--2---:R-:W-:Y:S01]  /*7ef0*/  LEA.HI.X.SX32 R9, R11, R3.reuse, 0x1, P2 ;  /* 0x000000030b097211 */ /* 0x084fe200010f0eff */
[----:B------:R-:W-:Y:S01]  /*7f00*/  VIADD R6, R0, 0x54 ;  /* 0x0000005400067836 */ /* 0x000fe20000000000 */
[----:B------:R-:W-:Y:S01]  /*7f10*/  ISETP.LT.AND P2, PT, R12, UR5, !P0 ;  /* 0x000000050c007c0c */ /* 0x000fe2000c741270 */
[----:B------:R-:W-:Y:S01]  /*7f20*/  ULDC UR5, c[0x0][0x22c] ;  /* 0x00008b0000057ab9 */ /* 0x000fe20000000800 */
[----:B------:R-:W-:Y:S01]  /*7f30*/  PRMT R7, R27, 0x7632, R7 ;  /* 0x000076321b077816 */ /* 0x000fe20000000007 */
[----:B------:R-:W-:Y:S01]  /*7f40*/  @P1 STG.E.U16 desc[UR14][R8.64], R27 ;  /* 0x0000001b08001986 */ /* 0x000fe2000c10150e */
[----:B------:R-:W-:Y:S01]  /*7f50*/  ISETP.LT.AND P1, PT, R5, UR5, !P0 ;  /* 0x0000000505007c0c */ /* 0x000fe2000c721270 */
[----:B------:R-:W-:Y:S01]  /*7f60*/  ULDC UR5, c[0x0][0x22c] ;  /* 0x00008b0000057ab9 */ /* 0x000fe20000000800 */
[C---:B------:R-:W-:Y:S01]  /*7f70*/  LEA.HI.X.SX32 R5, R10.reuse, R3, 0x1, P4 ;  /* 0x000000030a057211 */ /* 0x040fe200020f0eff */
[----:B------:R-:W-:Y:S01]  /*7f80*/  VIADD R10, R10, UR4 ;  /* 0x000000040a0a7c36 */ /* 0x000fe20008000000 */
[----:B------:R-:W-:Y:S01]  /*7f90*/  ISETP.LT.AND P4, PT, R6, UR5, !P0 ;  /* 0x0000000506007c0c */ /* 0x000fe2000c781270 */
[----:B------:R-:W-:Y:S01]  /*7fa0*/  VIADD R12, R0, 0x55 ;  /* 0x00000055000c7836 */ /* 0x000fe20000000000 */
[----:B------:R-:W-:Y:S01]  /*7fb0*/  ULDC UR5, c[0x0][0x22c] ;  /* 0x00008b0000057ab9 */ /* 0x000fe20000000800 */
[----:B------:R2:W-:Y:S01]  /*7fc0*/  @P3 STG.E.U16 desc[UR14][R4.64], R7 ;  /* 0x0000000704003986 */ /* 0x0005e2000c10150e */
[C---:B------:R-:W-:Y:S01]  /*7fd0*/  LEA R6, P3, R10.reuse, R2, 0x1 ;  /* 0x000000020a067211 */ /* 0x040fe200078608ff */
[----:B------:R-:W-:Y:S01]  /*7fe0*/  VIADD R11, R10, UR4 ;  /* 0x000000040a0b7c36 */ /* 0x000fe20008000000 */
[----:B------:R-:W-:-:S02]  /*7ff0*/  ULDC UR4, c[0x0][0x248] ;  /* 0x0000920000047ab9 */ /* 0x000fc40000000800 */
[-C--:B--2---:R-:W-:Y:S01]  /*8000*/  LEA.HI.X.SX32 R7, R10, R3.reuse, 0x1, P3 ;  /* 0x000000030a077211 */ /* 0x084fe200018f0eff */
[C---:B------:R-:W-:Y:S01]  /*8010*/  VIADD R10, R11.reuse, UR4 ;  /* 0x000000040b0a7c36 */ /* 0x040fe20008000000 */
[CC--:B------:R-:W-:Y:S01]  /*8020*/  LEA R8, P3, R11.reuse, R2.reuse, 0x1 ;  /* 0x000000020b087211 */ /* 0x0c0fe200078608ff */
[----:B------:R-:W-:Y:S01]  /*8030*/  ULDC UR4, c[0x0][0x248] ;  /* 0x0000920000047ab9 */ /* 0x000fe20000000800 */
[----:B0-----:R-:W-:Y:S01]  /*8040*/  PRMT R5, R28, 0x7632, R5 ;  /* 0x000076321c057816 */ /* 0x001fe20000000005 */
[----:B------:R-:W-:Y:S01]  /*8050*/  @P6 STG.E.U16 desc[UR14][R6.64], R28 ;  /* 0x0000001c06006986 */ /* 0x000fe2000c10150e */
[----:B------:R-:W-:Y:S01]  /*8060*/  LEA.HI.X.SX32 R9, R11, R3, 0x1, P3 ;  /* 0x000000030b097211 */ /* 0x000fe200018f0eff */
[----:B------:R-:W-:Y:S01]  /*8070*/  VIADD R11, R0, 0x56 ;  /* 0x00000056000b7836 */ /* 0x000fe20000000000 */
[----:B------:R-:W-:Y:S02]  /*8080*/  LEA R4, P6, R10, R2, 0x1 ;  /* 0x000000020a047211 */ /* 0x000fe400078c08ff */
[----:B------:R-:W-:Y:S01]  /*8090*/  ISETP.LT.AND P3, PT, R12, UR5, !P0 ;  /* 0x000000050c007c0c */ /* 0x000fe2000c761270 */
[----:B------:R0:W-:Y:S01]  /*80a0*/  @P5 STG.E.U16 desc[UR14][R8.64], R5 ;  /* 0x0000000508005986 */ /* 0x0001e2000c10150e */
[----:B------:R-:W-:Y:S01]  /*80b0*/  ULDC UR5, c[0x0][0x22c] ;  /* 0x00008b0000057ab9 */ /* 0x000fe20000000800 */
[----:B-1----:R-:W-:-:S02]  /*80c0*/  PRMT R12, R47, 0x7632, R12 ;  /* 0x000076322f0c7816 */ /* 0x002fc4000000000c */
[----:B------:R-:W-:Y:S01]  /*80d0*/  ISETP.LT.AND P5, PT, R11, UR5, !P0 ;  /* 0x000000050b007c0c */ /* 0x000fe2000c7a1270 */
[----:B------:R-:W-:Y:S01]  /*80e0*/  ULDC UR5, c[0x0][0x22c] ;  /* 0x00008b0000057ab9 */ /* 0x000fe20000000800 */
[C---:B0-----:R-:W-:Y:S01]  /*80f0*/  LEA.HI.X.SX32 R5, R10.reuse, R3, 0x1, P6 ;  /* 0x000000030a057211 */ /* 0x041fe200030f0eff */
[----:B------:R-:W-:Y:S01]  /*8100*/  VIADD R10, R10, UR4 ;  /* 0x000000040a0a7c36 */ /* 0x000fe20008000000 */
[----:B------:R-:W-:Y:S01]  /*8110*/  ULDC UR4, c[0x0][0x248] ;  /* 0x0000920000047ab9 */ /* 0x000fe20000000800 */
[----:B------:R-:W-:Y:S01]  /*8120*/  VIADD R8, R0, 0x57 ;  /* 0x0000005700087836 */ /* 0x000fe20000000000 */
[----:B------:R-:W-:Y:S01]  /*8130*/  PRMT R9, R29, 0x7632, R9 ;  /* 0x000076321d097816 */ /* 0x000fe20000000009 */
[----:B------:R0:W-:Y:S01]  /*8140*/  @P2 STG.E.U16 desc[UR14][R4.64], R29 ;  /* 0x0000001d04002986 */ /* 0x0001e2000c10150e */
[C---:B------:R-:W-:Y:S01]  /*8150*/  LEA R6, P2, R10.reuse, R2, 0x1 ;  /* 0x000000020a067211 */ /* 0x040fe200078408ff */
[----:B------:R-:W-:Y:S01]  /*8160*/  VIADD R11, R10, UR4 ;  /* 0x000000040a0b7c36 */ /* 0x000fe20008000000 */
[----:B------:R-:W-:-:S02]  /*8170*/  ULDC UR4, c[0x0][0x22c] ;  /* 0x00008b0000047ab9 */ /* 0x000fc40000000800 */
[-C--:B------:R-:W-:Y:S01]  /*8180*/  LEA.HI.X.SX32 R7, R10, R3.reuse, 0x1, P2 ;  /* 0x000000030a077211 */ /* 0x080fe200010f0eff */
[----:B------:R-:W-:Y:S01]  /*8190*/  VIADD R10, R0, 0x58 ;  /* 0x00000058000a7836 */ /* 0x000fe20000000000 */
[----:B------:R-:W-:Y:S01]  /*81a0*/  ISETP.LT.AND P2, PT, R8, UR5, !P0 ;  /* 0x0000000508007c0c */ /* 0x000fe2000c741270 */
[----:B------:R-:W-:Y:S01]  /*81b0*/  ULDC UR5, c[0x0][0x22c] ;  /* 0x00008b0000057ab9 */ /* 0x000fe20000000800 */
[CC--:B------:R-:W-:Y:S01]  /*81c0*/  LEA R8, P6, R11.reuse, R2.reuse, 0x1 ;  /* 0x000000020b087211 */ /* 0x0c0fe200078c08ff */
[----:B------:R1:W-:Y:S01]  /*81d0*/  @P1 STG.E.U16 desc[UR14][R6.64], R9 ;  /* 0x0000000906001986 */ /* 0x0003e2000c10150e */
[----:B------:R-:W-:Y:S01]  /*81e0*/  ISETP.LT.AND P1, PT, R10, UR4, !P0 ;  /* 0x000000040a007c0c */ /* 0x000fe2000c721270 */
[----:B------:R-:W-:Y:S01]  /*81f0*/  ULDC UR4, c[0x0][0x248] ;  /* 0x0000920000047ab9 */ /* 0x000fe20000000800 */
[----:B0-----:R-:W-:Y:S01]  /*8200*/  VIADD R5, R0, 0x59 ;  /* 0x0000005900057836 */ /* 0x001fe20000000000 */
[C---:B-1----:R-:W-:Y:S01]  /*8210*/  LEA.HI.X.SX32 R9, R11.reuse, R3, 0x1, P6 ;  /* 0x000000030b097211 */ /* 0x042fe200030f0eff */
[----:B------:R-:W-:Y:S01]  /*8220*/  VIADD R11, R11, UR4 ;  /* 0x000000040b0b7c36 */ /* 0x000fe20008000000 */
[----:B------:R-:W-:Y:S01]  /*8230*/  ULDC UR4, c[0x0][0x22c] ;  /* 0x00008b0000047ab9 */ /* 0x000fe20000000800 */
[----:B------:R-:W-:Y:S01]  /*8240*/  PRMT R7, R30, 0x7632, R7 ;  /* 0x000076321e077816 */ /* 0x000fe20000000007 */
[----:B------:R-:W-:Y:S01]  /*8250*/  VIADD R6, R0, 0x5a ;  /* 0x0000005a00067836 */ /* 0x000fe20000000000 */
[----:B------:R0:W-:Y:S01]  /*8260*/  @P4 STG.E.U16 desc[UR14][R8.64], R30 ;  /* 0x0000001e08004986 */ /* 0x0001e2000c10150e */
[----:B------:R-:W-:-:S02]  /*8270*/  LEA R4, P6, R11, R2, 0x1 ;  /* 0x000000020b047211 */ /* 0x000fc400078c08ff */
[----:B------:R-:W-:Y:S01]  /*8280*/  ISETP.LT.AND P4, PT, R5, UR4, !P0 ;  /* 0x0000000405007c0c */ /* 0x000fe2000c781270 */
[----:B------:R-:W-:Y:S01]  /*8290*/  ULDC UR4, c[0x0][0x248] ;  /* 0x0000920000047ab9 */ /* 0x000fe20000000800 */
[C---:B------:R-:W-:Y:S01]  /*82a0*/  LEA.HI.X.SX32 R5, R11.reuse, R3, 0x1, P6 ;  /* 0x000000030b057211 */ /* 0x040fe200030f0eff */
[----:B------:R-:W-:Y:S01]  /*82b0*/  VIADD R11, R11, UR4 ;  /* 0x000000040b0b7c36 */ /* 0x000fe20008000000 */
[----:B------:R-:W-:Y:S01]  /*82c0*/  ULDC UR4, c[0x0][0x248] ;  /* 0x0000920000047ab9 */ /* 0x000fe20000000800 */
[----:B------:R-:W-:Y:S01]  /*82d0*/  ISETP.LT.AND P6, PT, R6, UR5, !P0 ;  /* 0x0000000506007c0c */ /* 0x000fe2000c7c1270 */
[----:B------:R-:W-:Y:S01]  /*82e0*/  ULDC UR5, c[0x0][0x248] ;  /* 0x0000920000057ab9 */ /* 0x000fe20000000800 */
[----:B------:R1:W-:Y:S01]  /*82f0*/  @P3 STG.E.U16 desc[UR14][R4.64], R7 ;  /* 0x0000000704003986 */ /* 0x0003e2000c10150e */
[C---:B------:R-:W-:Y:S01]  /*8300*/  LEA R6, P3, R11.reuse, R2, 0x1 ;  /* 0x000000020b067211 */ /* 0x040fe200078608ff */
[----:B0-----:R-:W-:Y:S01]  /*8310*/  VIADD R9, R11, UR4 ;  /* 0x000000040b097c36 */ /* 0x001fe20008000000 */
[----:B------:R-:W-:-:S03]  /*8320*/  ULDC UR4, c[0x0][0x22c] ;  /* 0x00008b0000047ab9 */ /* 0x000fc60000000800 */
[----:B------:R-:W-:Y:S01]  /*8330*/  VIADD R10, R9, UR5 ;  /* 0x00000005090a7c36 */ /* 0x000fe20008000000 */
[----:B------:R-:W-:Y:S01]  /*8340*/  ULDC UR5, c[0x0][0x22c] ;  /* 0x00008b0000057ab9 */ /* 0x000fe20000000800 */
[-C--:B-1----:R-:W-:Y:S01]  /*8350*/  LEA.HI.X.SX32 R7, R11, R3.reuse, 0x1, P3 ;  /* 0x000000030b077211 */ /* 0x082fe200018f0eff */
[C---:B------:R-:W-:Y:S01]  /*8360*/  VIADD R11, R0.reuse, 0x5b ;  /* 0x0000005b000b7836 */ /* 0x040fe20000000000 */
[-C--:B------:R-:W-:Y:S02]  /*8370*/  LEA R8, P3, R9, R2.reuse, 0x1 ;  /* 0x0000000209087211 */ /* 0x080fe400078608ff */
[----:B------:R-:W-:Y:S01]  /*8380*/  PRMT R5, R31, 0x7632, R5 ;  /* 0x000076321f057816 */ /* 0x000fe20000000005 */
[----:B------:R-:W-:Y:S01]  /*8390*/  @P5 STG.E.U16 desc[UR14][R6.64], R31 ;  /* 0x0000001f06005986 */ /* 0x000fe2000c10150e */
[----:B------:R-:W-:Y:S02]  /*83a0*/  LEA.HI.X.SX32 R9, R9, R3, 0x1, P3 ;  /* 0x0000000309097211 */ /* 0x000fe400018f0eff */
[----:B------:R-:W-:Y:S01]  /*83b0*/  ISETP.LT.AND P5, PT, R11, UR4, !P0 ;  /* 0x000000040b007c0c */ /* 0x000fe2000c7a1270 */
[----:B------:R-:W-:Y:S01]  /*83c0*/  VIADD R11, R0, 0x5c ;  /* 0x0000005c000b7836 */ /* 0x000fe20000000000 */
[----:B------:R-:W-:Y:S01]  /*83d0*/  LEA R4, P3, R10, R2, 0x1 ;  /* 0x000000020a047211 */ /* 0x000fe200078608ff */
[----:B------:R0:W-:Y:S01]  /*83e0*/  @P2 STG.E.U16 desc[UR14][R8.64], R5 ;  /* 0x0000000508002986 */ /* 0x0001e2000c10150e */
[----:B------:R-:W-:-:S02]  /*83f0*/  ULDC UR4, c[0x0][0x22c] ;  /* 0x00008b0000047ab9 */ /* 0x000fc40000000800 */
[----:B0-----:R-:W-:Y:S01]  /*8400*/  LEA.HI.X.SX32 R5, R10, R3, 0x1, P3 ;  /* 0x000000030a057211 */ /* 0x001fe200018f0eff */
[C---:B------:R-:W-:Y:S01]  /*8410*/  VIADD R8, R0.reuse, 0x5e ;  /* 0x0000005e00087836 */ /* 0x040fe20000000000 */
[----:B------:R-:W-:Y:S01]  /*8420*/  ISETP.LT.AND P3, PT, R11, UR4, !P0 ;  /* 0x000000040b007c0c */ /* 0x000fe2000c761270 */
[----:B------:R-:W-:Y:S01]  /*8430*/  ULDC UR4, c[0x0][0x248] ;  /* 0x0000920000047ab9 */ /* 0x000fe20000000800 */
[----:B------:R-:W-:Y:S01]  /*8440*/  VIADD R11, R0, 0x5d ;  /* 0x0000005d000b7836 */ /* 0x000fe20000000000 */
[----:B------:R0:W-:Y:S01]  /*8450*/  @P1 STG.E.U16 desc[UR14][R4.64], R32 ;  /* 0x0000002004001986 */ /* 0x0001e2000c10150e */
[----:B------:R-:W-:Y:S01]  /*8460*/  VIADD R10, R10, UR4 ;  /* 0x000000040a0a7c36 */ /* 0x000fe20008000000 */
[----:B------:R-:W-:Y:S02]  /*8470*/  ULDC UR4, c[0x0][0x22c] ;  /* 0x00008b0000047ab9 */ /* 0x000fe40000000800 */
[----:B------:R-:W-:Y:S01]  /*8480*/  ISETP.LT.AND P2, PT, R11, UR4, !P0 ;  /* 0x000000040b007c0c */ /* 0x000fe2000c741270 */
[----:B------:R-:W-:Y:S01]  /*8490*/  ULDC UR4, c[0x0][0x248] ;  /* 0x0000920000047ab9 */ /* 0x000fe20000000800 */
[----:B------:R-:W-:Y:S01]  /*84a0*/  LEA R6, P1, R10, R2, 0x1 ;  /* 0x000000020a067211 */ /* 0x000fe200078208ff */
[----:B------:R-:W-:-:S03]  /*84b0*/  VIADD R11, R0, 0x5f ;  /* 0x0000005f000b7836 */ /* 0x000fc60000000000 */
[C---:B------:R-:W-:Y:S01]  /*84c0*/  LEA.HI.X.SX32 R7, R10.reuse, R3, 0x1, P1 ;  /* 0x000000030a077211 */ /* 0x040fe200008f0eff */
[----:B------:R-:W-:Y:S01]  /*84d0*/  VIADD R10, R10, UR4 ;  /* 0x000000040a0a7c36 */ /* 0x000fe20008000000 */
[----:B0-----:R-:W-:Y:S01]  /*84e0*/  PRMT R5, R32, 0x7632, R5 ;  /* 0x0000763220057816 */ /* 0x001fe20000000005 */
[----:B------:R-:W-:Y:S01]  /*84f0*/  ULDC UR4, c[0x0][0x248] ;  /* 0x0000920000047ab9 */ /* 0x000fe20000000800 */
[----:B------:R-:W-:Y:S01]  /*8500*/  ISETP.LT.AND P1, PT, R8, UR5, !P0 ;  /* 0x0000000508007c0c */ /* 0x000fe2000c721270 */
[C---:B------:R-:W-:Y:S01]  /*8510*/  VIADD R9, R10.reuse, UR4 ;  /* 0x000000040a097c36 */ /* 0x040fe20008000000 */
[----:B------:R-:W-:Y:S01]  /*8520*/  ULDC UR4, c[0x0][0x248] ;  /* 0x0000920000047ab9 */ /* 0x000fe20000000800 */
[----:B------:R0:W-:Y:S01]  /*8530*/  @P4 STG.E.U16 desc[UR14][R6.64], R5 ;  /* 0x0000000506004986 */ /* 0x0001e2000c10150e */
[----:B------:R-:W-:Y:S01]  /*8540*/  LEA R4, P4, R10, R2, 0x1 ;  /* 0x000000020a047211 */ /* 0x000fe200078808ff */
[----:B------:R-:W-:-:S03]  /*8550*/  ULDC UR5, c[0x0][0x22c] ;  /* 0x00008b0000057ab9 */ /* 0x000fc60000000800 */
[-C--:B0-----:R-:W-:Y:S01]  /*8560*/  LEA.HI.X.SX32 R5, R10, R3.reuse, 0x1, P4 ;  /* 0x000000030a057211 */ /* 0x081fe200020f0eff */
[C---:B------:R-:W-:Y:S01]  /*8570*/  VIADD R10, R9.reuse, UR4 ;  /* 0x00000004090a7c36 */ /* 0x040fe20008000000 */
[-C--:B------:R-:W-:Y:S01]  /*8580*/  LEA R8, P4, R9, R2.reuse, 0x1 ;  /* 0x0000000209087211 */ /* 0x080fe200078808ff */
[----:B------:R-:W-:Y:S01]  /*8590*/  ULDC UR4, c[0x0][0x248] ;  /* 0x0000920000047ab9 */ /* 0x000fe20000000800 */
[----:B------:R-:W-:Y:S01]  /*85a0*/  PRMT R7, R33, 0x7632, R7 ;  /* 0x0000763221077816 */ /* 0x000fe20000000007 */
[----:B------:R-:W-:Y:S01]  /*85b0*/  @P6 STG.E.U16 desc[UR14][R4.64], R33 ;  /* 0x0000002104006986 */ /* 0x000fe2000c10150e */
[-C--:B------:R-:W-:Y:S02]  /*85c0*/  LEA.HI.X.SX32 R9, R9, R3.reuse, 0x1, P4 ;  /* 0x0000000309097211 */ /* 0x080fe400020f0eff */
[-C--:B------:R-:W-:Y:S02]  /*85d0*/  LEA R6, P6, R10, R2.reuse, 0x1 ;  /* 0x000000020a067211 */ /* 0x080fe400078c08ff */
[----:B------:R-:W-:Y:S01]  /*85e0*/  ISETP.LT.AND P4, PT, R11, UR5, !P0 ;  /* 0x000000050b007c0c */ /* 0x000fe2000c781270 */
[----:B------:R0:W-:Y:S01]  /*85f0*/  @P5 STG.E.U16 desc[UR14][R8.64], R7 ;  /* 0x0000000708005986 */ /* 0x0001e2000c10150e */
[----:B------:R-:W-:Y:S01]  /*8600*/  VIADD R11, R0, 0x60 ;  /* 0x00000060000b7836 */ /* 0x000fe20000000000 */
[----:B------:R-:W-:Y:S01]  /*8610*/  ULDC UR5, c[0x0][0x22c] ;  /* 0x00008b0000057ab9 */ /* 0x000fe20000000800 */
[CC--:B0-----:R-:W-:Y:S01]  /*8620*/  LEA.HI.X.SX32 R7, R10.reuse, R3.reuse, 0x1, P6 ;  /* 0x000000030a077211 */ /* 0x0c1fe200030f0eff */
[----:B------:R-:W-:Y:S01]  /*8630*/  VIADD R10, R10, UR4 ;  /* 0x000000040a0a7c36 */ /* 0x000fe20008000000 */
[----:B------:R-:W-:Y:S01]  /*8640*/  ULDC UR4, c[0x0][0x248] ;  /* 0x0000920000047ab9 */ /* 0x000fe20000000800 */
[----:B------:R-:W-:Y:S01]  /*8650*/  ISETP.LT.AND P6, PT, R11, UR5, !P0 ;  /* 0x000000050b007c0c */ /* 0x000fe2000c7c1270 */
[----:B------:R-:W-:Y:S01]  /*8660*/  VIADD R8, R0, 0x61 ;  /* 0x0000006100087836 */ /* 0x000fe20000000000 */
[----:B------:R0:W-:Y:S01]  /*8670*/  @P3 STG.E.U16 desc[UR14][R6.64], R34 ;  /* 0x0000002206003986 */ /* 0x0001e2000c10150e */
[CC--:B------:R-:W-:Y:S01]  /*8680*/  LEA R4, P3, R10.reuse, R2.reuse, 0x1 ;  /* 0x000000020a047211 */ /* 0x0c0fe200078608ff */
[----:B------:R-:W-:Y:S01]  /*8690*/  VIADD R11, R10, UR4 ;  /* 0x000000040a0b7c36 */ /* 0x000fe20008000000 */
[----:B------:R-:W-:Y:S01]  /*86a0*/  ULDC UR5, c[0x0][0x22c] ;  /* 0x00008b0000057ab9 */ /* 0x000fe20000000800 */
[----:B------:R-:W-:Y:S01]  /*86b0*/  PRMT R9, R34, 0x7632, R9 ;  /* 0x0000763222097816 */ /* 0x000fe20000000009 */
[----:B------:R-:W-:Y:S01]  /*86c0*/  ULDC UR4, c[0x0][0x22c] ;  /* 0x00008b0000047ab9 */ /* 0x000fe20000000800 */
[----:B------:R-:W-:Y:S01]  /*86d0*/  LEA.HI.X.SX32 R5, R10, R3, 0x1, P3 ;  /* 0x000000030a057211 */ /* 0x000fe200018f0eff */
[----:B------:R-:W-:Y:S01]  /*86e0*/  VIADD R10, R0, 0x62 ;  /* 0x00000062000a7836 */ /* 0x000fe20000000000 */
[----:B------:R-:W-:Y:S01]  /*86f0*/  ISETP.LT.AND P5, PT, R8, UR5, !P0 ;  /* 0x0000000508007c0c */ /* 0x000fe2000c7a1270 */
[----:B------:R-:W-:Y:S01]  /*8700*/  ULDC UR5, c[0x0][0x22c] ;  /* 0x00008b0000057ab9 */ /* 0x000fe20000000800 */
[----:B------:R-:W-:Y:S01]  /*8710*/  LEA R8, P3, R11, R2, 0x1 ;  /* 0x000000020b087211 */ /* 0x000fe200078608ff */
[----:B------:R1:W-:Y:S01]  /*8720*/  @P2 STG.E.U16 desc[UR14][R4.64], R9 ;  /* 0x0000000904002986 */ /* 0x0003e2000c10150e */
[----:B0-----:R-:W-:-:S02]  /*8730*/  VIADD R7, R0, 0x63 ;  /* 0x0000006300077836 */ /* 0x001fc40000000000 */
[----:B-1----:R-:W-:Y:S01]  /*8740*/  LEA.HI.X.SX32 R9, R11, R3, 0x1, P3 ;  /* 0x000000030b097211 */ /* 0x002fe200018f0eff */
[----:B------:R-:W-:Y:S01]  /*8750*/  VIADD R4, R0, 0x64 ;  /* 0x0000006400047836 */ /* 0x000fe20000000000 */
[----:B------:R-:W-:Y:S01]  /*8760*/  ISETP.LT.AND P3, PT, R10, UR4, !P0 ;  /* 0x000000040a007c0c */ /* 0x000fe2000c761270 */
[----:B------:R-:W-:Y:S01]  /*8770*/  ULDC UR4, c[0x0][0x248] ;  /* 0x0000920000047ab9 */ /* 0x000fe20000000800 */
[----:B------:R-:W-:Y:S01]  /*8780*/  PRMT R5, R35, 0x7632, R5 ;  /* 0x0000763223057816 */ /* 0x000fe20000000005 */
[----:B------:R-:W-:Y:S01]  /*8790*/  VIADD R11, R11, UR4 ;  /* 0x000000040b0b7c36 */ /* 0x000fe20008000000 */
[----:B------:R0:W-:Y:S01]  /*87a0*/  @P1 STG.E.U16 desc[UR14][R8.64], R35 ;  /* 0x0000002308001986 */ /* 0x0001e2000c10150e */
[----:B------:R-:W-:Y:S02]  /*87b0*/  ULDC UR4, c[0x0][0x22c] ;  /* 0x00008b0000047ab9 */ /* 0x000fe40000000800 */
[----:B------:R-:W-:Y:S01]  /*87c0*/  ISETP.LT.AND P2, PT, R7, UR4, !P0 ;  /* 0x0000000407007c0c */ /* 0x000fe2000c741270 */
[----:B------:R-:W-:Y:S01]  /*87d0*/  ULDC UR4, c[0x0][0x248] ;  /* 0x0000920000047ab9 */ /* 0x000fe20000000800 */
[----:B------:R-:W-:-:S04]  /*87e0*/  LEA R6, P1, R11, R2, 0x1 ;  /* 0x000000020b067211 */ /* 0x000fc800078208ff */
        /* <DEDUP_REMOVED lines=12> */
[----:B------:R-:W-:Y:S01]  /*88b0*/  VIADD R11, R0, 0x65 ;  /* 0x00000065000b7836 */ /* 0x000fe20000000000 */
[CC--:B------:R-:W-:Y:S02]  /*88c0*/  LEA R8, P4, R9.reuse, R2.reuse, 0x1 ;  /* 0x0000000209087211 */ /* 0x0c0fe400078808ff */
[----:B------:R-:W-:Y:S01]  /*88d0*/  PRMT R7, R36, 0x7632, R7 ;  /* 0x0000763224077816 */ /* 0x000fe20000000007 */
[----:B------:R-:W-:Y:S01]  /*88e0*/  @P6 STG.E.U16 desc[UR14][R4.64], R36 ;  /* 0x0000002404006986 */ /* 0x000fe2000c10150e */
[----:B------:R-:W-:Y:S02]  /*88f0*/  LEA.HI.X.SX32 R9, R9, R3, 0x1, P4 ;  /* 0x0000000309097211 */ /* 0x000fe400020f0eff */
[----:B------:R-:W-:-:S02]  /*8900*/  LEA R6, P6, R10, R2, 0x1 ;  /* 0x000000020a067211 */ /* 0x000fc400078c08ff */
        /* <DEDUP_REMOVED lines=11> */
[C---:B------:R-:W-:Y:S01]  /*89c0*/  VIADD R11, R10.reuse, UR4 ;  /* 0x000000040a0b7c36 */ /* 0x040fe20008000000 */
        /* <DEDUP_REMOVED lines=10> */
[C---:B-1----:R-:W-:Y:S01]  /*8a70*/  LEA.HI.X.SX32 R9, R11.reuse, R3, 0x1, P3 ;  /* 0x000000030b097211 */ /* 0x042fe200018f0eff */
        /* <DEDUP_REMOVED lines=23> */
[-C--:B------:R-:W-:Y:S02]  /*8bf0*/  LEA R8, P4, R9, R2.reuse, 0x1 ;  /* 0x0000000209087211 */ /* 0x080fe400078808ff */
        /* <DEDUP_REMOVED lines=16> */
[----:B------:R-:W-:Y:S01]  /*8d00*/  PRMT R9, R40, 0x7632, R9 ;  /* 0x0000763228097816 */ /* 0x000fe20000000009 */
[----:B------:R-:W-:Y:S01]  /*8d10*/  ULDC UR5, c[0x0][0x22c] ;  /* 0x00008b0000057ab9 */ /* 0x000fe20000000800 */
        /* <DEDUP_REMOVED lines=8> */
[C---:B0-----:R-:W-:Y:S01]  /*8da0*/  VIADD R7, R0.reuse, 0x6f ;  /* 0x0000006f00077836 */ /* 0x041fe20000000000 */
[----:B------:R-:W-:Y:S01]  /*8db0*/  ULDC UR5, c[0x0][0x22c] ;  /* 0x00008b0000057ab9 */ /* 0x000fe20000000800 */
        /* <DEDUP_REMOVED lines=24> */
[----:B------:R0:W-:Y:S01]  /*8f40*/  @P6 STG.E.U16 desc[UR14][R4.64], R42 ;  /* 0x0000002a04006986 */ /* 0x0001e2000c10150e */
[----:B------:R-:W-:Y:S02]  /*8f50*/  LEA.HI.X.SX32 R9, R9, R3, 0x1, P4 ;  /* 0x0000000309097211 */ /* 0x000fe400020f0eff */
[----:B------:R-:W-:-:S02]  /*8f60*/  LEA R6, P4, R10, R2, 0x1 ;  /* 0x000000020a067211 */ /* 0x000fc400078808ff */
[----:B------:R-:W-:Y:S01]  /*8f70*/  ISETP.LT.AND P6, PT, R11, UR5, !P0 ;  /* 0x000000050b007c0c */ /* 0x000fe2000c7c1270 */
[----:B------:R1:W-:Y:S01]  /*8f80*/  @P3 STG.E.U16 desc[UR14][R8.64], R7 ;  /* 0x0000000708003986 */ /* 0x0003e2000c10150e */
[C---:B------:R-:W-:Y:S01]  /*8f90*/  VIADD R11, R0.reuse, 0x72 ;  /* 0x00000072000b7836 */ /* 0x040fe20000000000 */
[----:B------:R-:W-:Y:S01]  /*8fa0*/  ULDC UR5, c[0x0][0x22c] ;  /* 0x00008b0000057ab9 */ /* 0x000fe20000000800 */
[----:B0-----:R-:W-:-:S03]  /*8fb0*/  VIADD R5, R0, 0x73 ;  /* 0x0000007300057836 */ /* 0x001fc60000000000 */
[----:B------:R-:W-:Y:S01]  /*8fc0*/  ISETP.LT.AND P3, PT, R11, UR5, !P0 ;  /* 0x000000050b007c0c */ /* 0x000fe2000c761270 */
[----:B------:R-:W-:Y:S01]  /*8fd0*/  ULDC UR5, c[0x0][0x22c] ;  /* 0x00008b0000057ab9 */ /* 0x000fe20000000800 */
[----:B------:R-:W-:Y:S01]  /*8fe0*/  VIADD R11, R0, 0x76 ;  /* 0x00000076000b7836 */ /* 0x000fe20000000000 */
[CC--:B-1----:R-:W-:Y:S01]  /*8ff0*/  LEA.HI.X.SX32 R7, R10.reuse, R3.reuse, 0x1, P4 ;  /* 0x000000030a077211 */ /* 0x0c2fe200020f0eff */
[----:B------:R-:W-:Y:S01]  /*9000*/  VIADD R10, R10, UR4 ;  /* 0x000000040a0a7c36 */ /* 0x000fe20008000000 */
[----:B------:R-:W-:Y:S01]  /*9010*/  ULDC UR4, c[0x0][0x248] ;  /* 0x0000920000047ab9 */ /* 0x000fe20000000800 */
[----:B------:R-:W-:Y:S02]  /*9020*/  VIADD R9, R0, 0x74 ;  /* 0x0000007400097836 */ /* 0x000fe40000000000 */
[----:B------:R0:W-:Y:S01]  /*9030*/  @P2 STG.E.U16 desc[UR14][R6.64], R43 ;  /* 0x0000002b06002986 */ /* 0x0001e2000c10150e */
[C---:B------:R-:W-:Y:S01]  /*9040*/  LEA R4, P4, R10.reuse, R2, 0x1 ;  /* 0x000000020a047211 */ /* 0x040fe200078808ff */
[C---:B------:R-:W-:Y:S01]  /*9050*/  VIADD R8, R10.reuse, UR4 ;  /* 0x000000040a087c36 */ /* 0x040fe20008000000 */
[----:B------:R-:W-:Y:S01]  /*9060*/  ISETP.LT.AND P2, PT, R5, UR5, !P0 ;  /* 0x0000000505007c0c */ /* 0x000fe2000c741270 */
[----:B------:R-:W-:Y:S01]  /*9070*/  ULDC UR4, c[0x0][0x22c] ;  /* 0x00008b0000047ab9 */ /* 0x000fe20000000800 */
[----:B------:R-:W-:Y:S01]  /*9080*/  LEA.HI.X.SX32 R5, R10, R3, 0x1, P4 ;  /* 0x000000030a057211 */ /* 0x000fe200020f0eff */
[----:B------:R-:W-:Y:S01]  /*9090*/  ULDC UR5, c[0x0][0x22c] ;  /* 0x00008b0000057ab9 */ /* 0x000fe20000000800 */
[----:B0-----:R-:W-:-:S02]  /*90a0*/  PRMT R7, R43, 0x7632, R7 ;  /* 0x000076322b077816 */ /* 0x001fc40000000007 */
[----:B------:R-:W-:-:S03]  /*90b0*/  LEA R6, P4, R8, R2, 0x1 ;  /* 0x0000000208067211 */ /* 0x000fc600078808ff */
[----:B------:R0:W-:Y:S01]  /*90c0*/  @P1 STG.E.U16 desc[UR14][R4.64], R7 ;  /* 0x0000000704001986 */ /* 0x0001e2000c10150e */
[----:B------:R-:W-:Y:S01]  /*90d0*/  ISETP.LT.AND P1, PT, R9, UR4, !P0 ;  /* 0x0000000409007c0c */ /* 0x000fe2000c721270 */
[----:B------:R-:W-:Y:S01]  /*90e0*/  VIADD R9, R0, 0x75 ;  /* 0x0000007500097836 */ /* 0x000fe20000000000 */
[----:B------:R-:W-:Y:S01]  /*90f0*/  ULDC UR4, c[0x0][0x248] ;  /* 0x0000920000047ab9 */ /* 0x000fe20000000800 */
[----:B0-----:R-:W-:-:S03]  /*9100*/  LEA.HI.X.SX32 R7, R8, R3, 0x1, P4 ;  /* 0x0000000308077211 */ /* 0x001fc600020f0eff */
[----:B------:R-:W-:Y:S01]  /*9110*/  ISETP.LT.AND P4, PT, R9, UR5, !P0 ;  /* 0x0000000509007c0c */ /* 0x000fe2000c781270 */
[----:B------:R-:W-:Y:S01]  /*9120*/  VIADD R9, R8, UR4 ;  /* 0x0000000408097c36 */ /* 0x000fe20008000000 */
[----:B------:R-:W-:Y:S01]  /*9130*/  ULDC UR4, c[0x0][0x248] ;  /* 0x0000920000047ab9 */ /* 0x000fe20000000800 */
[----:B------:R0:W-:Y:S01]  /*9140*/  @P5 STG.E.U16 desc[UR14][R6.64], R44 ;  /* 0x0000002c06005986 */ /* 0x0001e2000c10150e */
[----:B------:R-:W-:Y:S01]  /*9150*/  ULDC UR5, c[0x0][0x22c] ;  /* 0x00008b0000057ab9 */ /* 0x000fe20000000800 */
[C---:B------:R-:W-:Y:S01]  /*9160*/  VIADD R5, R9.reuse, UR4 ;  /* 0x0000000409057c36 */ /* 0x040fe20008000000 */
[-C--:B------:R-:W-:Y:S01]  /*9170*/  LEA R8, P5, R9, R2.reuse, 0x1 ;  /* 0x0000000209087211 */ /* 0x080fe200078a08ff */
[----:B------:R-:W-:Y:S02]  /*9180*/  ULDC UR4, c[0x0][0x248] ;  /* 0x0000920000047ab9 */ /* 0x000fe40000000800 */
[----:B------:R-:W-:Y:S01]  /*9190*/  VIADD R10, R5, UR4 ;  /* 0x00000004050a7c36 */ /* 0x000fe20008000000 */
[----:B------:R-:W-:Y:S01]  /*91a0*/  LEA.HI.X.SX32 R9, R9, R3, 0x1, P5 ;  /* 0x0000000309097211 */ /* 0x000fe200028f0eff */
[----:B------:R-:W-:Y:S01]  /*91b0*/  ULDC UR4, c[0x0][0x248] ;  /* 0x0000920000047ab9 */ /* 0x000fe20000000800 */
[----:B------:R-:W-:-:S02]  /*91c0*/  LEA R4, P5, R5, R2, 0x1 ;  /* 0x0000000205047211 */ /* 0x000fc400078a08ff */
[----:B0-----:R-:W-:Y:S02]  /*91d0*/  PRMT R7, R44, 0x7632, R7 ;  /* 0x000076322c077816 */ /* 0x001fe40000000007 */
[-C--:B------:R-:W-:Y:S02]  /*91e0*/  LEA.HI.X.SX32 R5, R5, R3.reuse, 0x1, P5 ;  /* 0x0000000305057211 */ /* 0x080fe400028f0eff */
[-C--:B------:R-:W-:Y:S01]  /*91f0*/  LEA R6, P5, R10, R2.reuse, 0x1 ;  /* 0x000000020a067211 */ /* 0x080fe200078a08ff */
[----:B------:R0:W-:Y:S01]  /*9200*/  @P6 STG.E.U16 desc[UR14][R8.64], R7 ;  /* 0x0000000708006986 */ /* 0x0001e2000c10150e */
[----:B------:R-:W-:Y:S01]  /*9210*/  ISETP.LT.AND P6, PT, R11, UR5, !P0 ;  /* 0x000000050b007c0c */ /* 0x000fe2000c7c1270 */
[C---:B------:R-:W-:Y:S01]  /*9220*/  VIADD R11, R0.reuse, 0x77 ;  /* 0x00000077000b7836 */ /* 0x040fe20000000000 */
[----:B------:R-:W-:Y:S01]  /*9230*/  ULDC UR5, c[0x0][0x22c] ;  /* 0x00008b0000057ab9 */ /* 0x000fe20000000800 */
[----:B------:R1:W-:Y:S03]  /*9240*/  @P3 STG.E.U16 desc[UR14][R4.64], R45 ;  /* 0x0000002d04003986 */ /* 0x0003e6000c10150e */
[----:B------:R-:W-:Y:S01]  /*9250*/  ISETP.LT.AND P3, PT, R11, UR5, !P0 ;  /* 0x000000050b007c0c */ /* 0x000fe2000c761270 */
[----:B------:R-:W-:Y:S01]  /*9260*/  ULDC UR5, c[0x0][0x22c] ;  /* 0x00008b0000057ab9 */ /* 0x000fe20000000800 */
[----:B------:R-:W-:Y:S01]  /*9270*/  VIADD R11, R0, 0x7c ;  /* 0x0000007c000b7836 */ /* 0x000fe20000000000 */
[C---:B0-----:R-:W-:Y:S01]  /*9280*/  LEA.HI.X.SX32 R7, R10.reuse, R3, 0x1, P5 ;  /* 0x000000030a077211 */ /* 0x041fe200028f0eff */
[----:B------:R-:W-:Y:S01]  /*9290*/  VIADD R10, R10, UR4 ;  /* 0x000000040a0a7c36 */ /* 0x000fe20008000000 */
[----:B------:R-:W-:Y:S01]  /*92a0*/  ULDC UR4, c[0x0][0x248] ;  /* 0x0000920000047ab9 */ /* 0x000fe20000000800 */
[C---:B------:R-:W-:Y:S01]  /*92b0*/  VIADD R8, R0.reuse, 0x78 ;  /* 0x0000007800087836 */ /* 0x040fe20000000000 */
[----:B-1----:R-:W-:Y:S01]  /*92c0*/  PRMT R5, R45, 0x7632, R5 ;  /* 0x000076322d057816 */ /* 0x002fe20000000005 */
[----:B------:R-:W-:Y:S01]  /*92d0*/  VIADD R9, R0, 0x79 ;  /* 0x0000007900097836 */ /* 0x000fe20000000000 */
[----:B------:R-:W-:-:S03]  /*92e0*/  LEA R4, P5, R10, R2, 0x1 ;  /* 0x000000020a047211 */ /* 0x000fc600078a08ff */
[----:B------:R0:W-:Y:S01]  /*92f0*/  @P2 STG.E.U16 desc[UR14][R6.64], R5 ;  /* 0x0000000506002986 */ /* 0x0001e2000c10150e */
[----:B------:R-:W-:Y:S01]  /*9300*/  ISETP.LT.AND P2, PT, R8, UR5, !P0 ;  /* 0x0000000508007c0c */ /* 0x000fe2000c741270 */
[C---:B------:R-:W-:Y:S01]  /*9310*/  VIADD R8, R10.reuse, UR4 ;  /* 0x000000040a087c36 */ /* 0x040fe20008000000 */
[----:B------:R-:W-:Y:S01]  /*9320*/  ULDC UR4, c[0x0][0x22c] ;  /* 0x00008b0000047ab9 */ /* 0x000fe20000000800 */
[----:B------:R-:W-:Y:S01]  /*9330*/  ULDC UR5, c[0x0][0x22c] ;  /* 0x00008b0000057ab9 */ /* 0x000fe20000000800 */
[----:B0-----:R-:W-:Y:S02]  /*9340*/  LEA.HI.X.SX32 R5, R10, R3, 0x1, P5 ;  /* 0x000000030a057211 */ /* 0x001fe400028f0eff */
[----:B------:R-:W-:-:S03]  /*9350*/  LEA R6, P5, R8, R2, 0x1 ;  /* 0x0000000208067211 */ /* 0x000fc600078a08ff */
[----:B------:R0:W-:Y:S01]  /*9360*/  @P1 STG.E.U16 desc[UR14][R4.64], R46 ;  /* 0x0000002e04001986 */ /* 0x0001e2000c10150e */
[----:B------:R-:W-:Y:S01]  /*9370*/  ISETP.LT.AND P1, PT, R9, UR4, !P0 ;  /* 0x0000000409007c0c */ /* 0x000fe2000c721270 */
[----:B------:R-:W-:Y:S01]  /*9380*/  ULDC UR4, c[0x0][0x248] ;  /* 0x0000920000047ab9 */ /* 0x000fe20000000800 */
[C---:B------:R-:W-:Y:S01]  /*9390*/  LEA.HI.X.SX32 R7, R8.reuse, R3, 0x1, P5 ;  /* 0x0000000308077211 */ /* 0x040fe200028f0eff */
[----:B------:R-:W-:Y:S01]  /*93a0*/  VIADD R10, R8, UR4 ;  /* 0x00000004080a7c36 */ /* 0x000fe20008000000 */
[----:B------:R-:W-:Y:S01]  /*93b0*/  ULDC UR4, c[0x0][0x22c] ;  /* 0x00008b0000047ab9 */ /* 0x000fe20000000800 */
[----:B------:R-:W-:-:S05]  /*93c0*/  VIADD R9, R0, 0x7a ;  /* 0x0000007a00097836 */ /* 0x000fca0000000000 */
[----:B------:R-:W-:Y:S01]  /*93d0*/  ISETP.LT.AND P5, PT, R9, UR4, !P0 ;  /* 0x0000000409007c0c */ /* 0x000fe2000c7a1270 */
[----:B------:R-:W-:Y:S01]  /*93e0*/  ULDC UR4, c[0x0][0x248] ;  /* 0x0000920000047ab9 */ /* 0x000fe20000000800 */
[----:B0-----:R-:W-:Y:S01]  /*93f0*/  PRMT R5, R46, 0x7632, R5 ;  /* 0x000076322e057816 */ /* 0x001fe20000000005 */
[----:B------:R-:W-:-:S04]  /*9400*/  VIADD R4, R0, 0x7b ;  /* 0x0000007b00047836 */ /* 0x000fc80000000000 */
[----:B------:R0:W-:Y:S01]  /*9410*/  @P4 STG.E.U16 desc[UR14][R6.64], R5 ;  /* 0x0000000506004986 */ /* 0x0001e2000c10150e */
[----:B------:R-:W-:-:S04]  /*9420*/  LEA R8, P4, R10, R2, 0x1 ;  /* 0x000000020a087211 */ /* 0x000fc800078808ff */
[CC--:B------:R-:W-:Y:S01]  /*9430*/  LEA.HI.X.SX32 R9, R10.reuse, R3.reuse, 0x1, P4 ;  /* 0x000000030a097211 */ /* 0x0c0fe200020f0eff */
[----:B------:R-:W-:Y:S01]  /*9440*/  VIADD R10, R10, UR4 ;  /* 0x000000040a0a7c36 */ /* 0x000fe20008000000 */
[----:B------:R-:W-:Y:S01]  /*9450*/  ISETP.LT.AND P4, PT, R4, UR5, !P0 ;  /* 0x0000000504007c0c */ /* 0x000fe2000c781270 */
[----:B------:R-:W-:Y:S01]  /*9460*/  ULDC UR4, c[0x0][0x248] ;  /* 0x0000920000047ab9 */ /* 0x000fe20000000800 */
[----:B------:R-:W-:Y:S01]  /*9470*/  ULDC UR5, c[0x0][0x248] ;  /* 0x0000920000057ab9 */ /* 0x000fe20000000800 */
[----:B------:R1:W-:Y:S01]  /*9480*/  @P6 STG.E.U16 desc[UR14][R8.64], R47 ;  /* 0x0000002f08006986 */ /* 0x0003e2000c10150e */
[CC--:B------:R-:W-:Y:S01]  /*9490*/  LEA R4, P6, R10.reuse, R2.reuse, 0x1 ;  /* 0x000000020a047211 */ /* 0x0c0fe200078c08ff */
[C---:B0-----:R-:W-:Y:S01]  /*94a0*/  VIADD R7, R10.reuse, UR4 ;  /* 0x000000040a077c36 */ /* 0x041fe20008000000 */
[----:B------:R-:W-:Y:S02]  /*94b0*/  ULDC UR4, c[0x0][0x22c] ;  /* 0x00008b0000047ab9 */ /* 0x000fe40000000800 */
[----:B------:R-:W-:Y:S01]  /*94c0*/  LEA.HI.X.SX32 R5, R10, R3, 0x1, P6 ;  /* 0x000000030a057211 */ /* 0x000fe200030f0eff */
[C---:B------:R-:W-:Y:S01]  /*94d0*/  VIADD R10, R7.reuse, UR5 ;  /* 0x00000005070a7c36 */ /* 0x040fe20008000000 */
[----:B------:R-:W-:Y:S01]  /*94e0*/  LEA R6, P6, R7, R2, 0x1 ;  /* 0x0000000207067211 */ /* 0x000fe200078c08ff */
[----:B------:R-:W-:-:S02]  /*94f0*/  ULDC UR5, c[0x0][0x248] ;  /* 0x0000920000057ab9 */ /* 0x000fc40000000800 */
[----:B------:R0:W-:Y:S01]  /*9500*/  @P3 STG.E.U16 desc[UR14][R4.64], R12 ;  /* 0x0000000c04003986 */ /* 0x0001e2000c10150e */
[----:B------:R-:W-:Y:S01]  /*9510*/  ISETP.LT.AND P3, PT, R11, UR4, !P0 ;  /* 0x000000040b007c0c */ /* 0x000fe2000c761270 */
[----:B------:R-:W-:Y:S01]  /*9520*/  VIADD R11, R0, 0x7d ;  /* 0x0000007d000b7836 */ /* 0x000fe20000000000 */
[----:B------:R-:W-:Y:S01]  /*9530*/  LEA.HI.X.SX32 R7, R7, R3, 0x1, P6 ;  /* 0x0000000307077211 */ /* 0x000fe200030f0eff */
[----:B------:R-:W-:Y:S01]  /*9540*/  ULDC UR4, c[0x0][0x22c] ;  /* 0x00008b0000047ab9 */ /* 0x000fe20000000800 */
[----:B-1----:R-:W-:-:S03]  /*9550*/  LEA R8, P6, R10, R2, 0x1 ;  /* 0x000000020a087211 */ /* 0x002fc600078c08ff */
[----:B------:R-:W-:Y:S01]  /*9560*/  @P2 STG.E.U16 desc[UR14][R6.64], R248 ;  /* 0x000000f806002986 */ /* 0x000fe2000c10150e */
[----:B------:R-:W-:Y:S01]  /*9570*/  ISETP.LT.AND P2, PT, R11, UR4, !P0 ;  /* 0x000000040b007c0c */ /* 0x000fe2000c741270 */
[----:B------:R-:W-:Y:S01]  /*9580*/  ULDC UR4, c[0x0][0x248] ;  /* 0x0000920000047ab9 */ /* 0x000fe20000000800 */
[C---:B------:R-:W-:Y:S01]  /*9590*/  LEA.HI.X.SX32 R9, R10.reuse, R3, 0x1, P6 ;  /* 0x000000030a097211 */ /* 0x040fe200030f0eff */
[----:B------:R-:W-:Y:S01]  /*95a0*/  VIADD R10, R10, UR4 ;  /* 0x000000040a0a7c36 */ /* 0x000fe20008000000 */
[----:B------:R-:W-:Y:S01]  /*95b0*/  ULDC UR4, c[0x0][0x248] ;  /* 0x0000920000047ab9 */ /* 0x000fe20000000800 */
[----:B0-----:R-:W-:Y:S02]  /*95c0*/  PRMT R5, R248, 0x7632, R5 ;  /* 0x00007632f8057816 */ /* 0x001fe40000000005 */
[C---:B------:R-:W-:Y:S01]  /*95d0*/  VIADD R11, R10.reuse, UR4 ;  /* 0x000000040a0b7c36 */ /* 0x040fe20008000000 */
[----:B------:R-:W-:Y:S02]  /*95e0*/  ULDC UR4, c[0x0][0x248] ;  /* 0x0000920000047ab9 */ /* 0x000fe40000000800 */
[----:B------:R0:W-:Y:S01]  /*95f0*/  @P1 STG.E.U16 desc[UR14][R8.64], R5 ;  /* 0x0000000508001986 */ /* 0x0001e2000c10150e */
[----:B------:R-:W-:Y:S01]  /*9600*/  VIADD R12, R11, UR5 ;  /* 0x000000050b0c7c36 */ /* 0x000fe20008000000 */
[----:B------:R-:W-:-:S03]  /*9610*/  LEA R4, P1, R10, R2, 0x1 ;  /* 0x000000020a047211 */ /* 0x000fc600078208ff */
[----:B------:R-:W-:Y:S01]  /*9620*/  VIADD R0, R12, UR4 ;  /* 0x000000040c007c36 */ /* 0x000fe20008000000 */
[----:B------:R-:W-:-:S03]  /*9630*/  ULDC UR4, c[0x0][0x248] ;  /* 0x0000920000047ab9 */ /* 0x000fc60000000800 */
[----:B------:R-:W-:Y:S01]  /*9640*/  VIADD R13, R0, UR6 ;  /* 0x00000006000d7c36 */ /* 0x000fe20008000000 */
[----:B0-----:R-:W-:-:S03]  /*9650*/  LEA.HI.X.SX32 R5, R10, R3, 0x1, P1 ;  /* 0x000000030a057211 */ /* 0x001fc600008f0eff */
[----:B------:R-:W-:Y:S01]  /*9660*/  VIADD R14, R13, UR4 ;  /* 0x000000040d0e7c36 */ /* 0x000fe20008000000 */
[CC--:B------:R-:W-:Y:S01]  /*9670*/  LEA R6, P1, R11.reuse, R2.reuse, 0x1 ;  /* 0x000000020b067211 */ /* 0x0c0fe200078208ff */
[----:B------:R-:W-:Y:S01]  /*9680*/  ULDC UR4, c[0x0][0x22c] ;  /* 0x00008b0000047ab9 */ /* 0x000fe20000000800 */
[CC--:B------:R-:W-:Y:S01]  /*9690*/  LEA R8, P6, R12.reuse, R2.reuse, 0x1 ;  /* 0x000000020c087211 */ /* 0x0c0fe200078c08ff */
[----:B------:R0:W-:Y:S01]  /*96a0*/  @P5 STG.E.U16 desc[UR14][R4.64], R249 ;  /* 0x000000f904005986 */ /* 0x0001e2000c10150e */
[-C--:B------:R-:W-:Y:S02]  /*96b0*/  LEA.HI.X.SX32 R7, R11, R3.reuse, 0x1, P1 ;  /* 0x000000030b077211 */ /* 0x080fe400008f0eff */
[----:B------:R-:W-:Y:S02]  /*96c0*/  LEA.HI.X.SX32 R9, R12, R3, 0x1, P6 ;  /* 0x000000030c097211 */ /* 0x000fe400030f0eff */
[-C--:B------:R-:W-:Y:S02]  /*96d0*/  LEA R12, P1, R13, R2.reuse, 0x1 ;  /* 0x000000020d0c7211 */ /* 0x080fe400078208ff */
[----:B------:R-:W-:-:S02]  /*96e0*/  LEA R10, P6, R0, R2, 0x1 ;  /* 0x00000002000a7211 */ /* 0x000fc400078c08ff */
[-C--:B------:R-:W-:Y:S02]  /*96f0*/  LEA.HI.X.SX32 R13, R13, R3.reuse, 0x1, P1 ;  /* 0x000000030d0d7211 */ /* 0x080fe400008f0eff */
[----:B------:R-:W-:Y:S02]  /*9700*/  ISETP.LT.AND P1, PT, R16, UR4, !P0 ;  /* 0x0000000410007c0c */ /* 0x000fe4000c721270 */
[----:B------:R-:W-:Y:S02]  /*9710*/  ISETP.LT.AND P0, PT, R15, UR7, !P0 ;  /* 0x000000070f007c0c */ /* 0x000fe4000c701270 */
[----:B------:R-:W-:Y:S02]  /*9720*/  LEA.HI.X.SX32 R11, R0, R3, 0x1, P6 ;  /* 0x00000003000b7211 */ /* 0x000fe400030f0eff */
[----:B------:R-:W-:Y:S02]  /*9730*/  PRMT R0, R249, 0x7632, R0 ;  /* 0x00007632f9007816 */ /* 0x000fe40000000000 */
[----:B0-----:R-:W-:-:S02]  /*9740*/  PRMT R5, R250, 0x7632, R5 ;  /* 0x00007632fa057816 */ /* 0x001fc40000000005 */
[C---:B------:R-:W-:Y:S01]  /*9750*/  LEA R2, P6, R14.reuse, R2, 0x1 ;  /* 0x000000020e027211 */ /* 0x040fe200078c08ff */
[----:B------:R0:W-:Y:S03]  /*9760*/  @P4 STG.E.U16 desc[UR14][R6.64], R0 ;  /* 0x0000000006004986 */ /* 0x0001e6000c10150e */
[----:B------:R-:W-:Y:S01]  /*9770*/  LEA.HI.X.SX32 R3, R14, R3, 0x1, P6 ;  /* 0x000000030e037211 */ /* 0x000fe200030f0eff */
[----:B------:R0:W-:Y:S04]  /*9780*/  @P3 STG.E.U16 desc[UR14][R8.64], R250 ;  /* 0x000000fa08003986 */ /* 0x0001e8000c10150e */
[----:B------:R0:W-:Y:S04]  /*9790*/  @P2 STG.E.U16 desc[UR14][R10.64], R5 ;  /* 0x000000050a002986 */ /* 0x0001e8000c10150e */
[----:B------:R0:W-:Y:S01]  /*97a0*/  @P1 STG.E.U16 desc[UR14][R12.64], R251 ;  /* 0x000000fb0c001986 */ /* 0x0001e2000c10150e */
[----:B------:R-:W-:Y:S05]  /*97b0*/  @!P0 EXIT ;  /* 0x000000000000894d */ /* 0x000fea0003800000 */
[----:B0-----:R-:W-:-:S05]  /*97c0*/  PRMT R251, R251, 0x7632, R251 ;  /* 0x00007632fbfb7816 */ /* 0x001fca00000000fb */
[----:B------:R-:W-:Y:S01]  /*97d0*/  STG.E.U16 desc[UR14][R2.64], R251 ;  /* 0x000000fb02007986 */ /* 0x000fe2000c10150e */
[----:B------:R-:W-:Y:S05]  /*97e0*/  EXIT ;  /* 0x000000000000794d */ /* 0x000fea0003800000 */
.L_x_2:
[----:B------:R-:W-:-:S00]  /*97f0*/  BRA `(.L_x_2) ;  /* 0xfffffffc00fc7947 */ /* 0x000fc0000383ffff */
[----:B------:R-:W-:-:S00]  /*9800*/  NOP ;  /* 0x0000000000007918 */ /* 0x000fc00000000000 */
[----:B------:R-:W-:-:S00]  /*9810*/  NOP ;  /* 0x0000000000007918 */ /* 0x000fc00000000000 */
[----:B------:R-:W-:-:S00]  /*9820*/  NOP ;  /* 0x0000000000007918 */ /* 0x000fc00000000000 */
[----:B------:R-:W-:-:S00]  /*9830*/  NOP ;  /* 0x0000000000007918 */ /* 0x000fc00000000000 */
[----:B------:R-:W-:-:S00]  /*9840*/  NOP ;  /* 0x0000000000007918 */ /* 0x000fc00000000000 */
[----:B------:R-:W-:-:S00]  /*9850*/  NOP ;  /* 0x0000000000007918 */ /* 0x000fc00000000000 */
[----:B------:R-:W-:-:S00]  /*9860*/  NOP ;  /* 0x0000000000007918 */ /* 0x000fc00000000000 */
[----:B------:R-:W-:-:S00]  /*9870*/  NOP ;  /* 0x0000000000007918 */ /* 0x000fc00000000000 */
.L_x_3:


//--------------------- .nv.shared.matmul_kernel  --------------------------
	.section	.nv.shared.matmul_kernel,"aw",@nobits
	.sectionflags	@""
	.align	16
	.zero		1024


//--------------------- .nv.shared.reserved.0     --------------------------
	.section	.nv.shared.reserved.0,"aw",@nobits
	.weak		__nv_reservedSMEM_offset_0_alias
	.size		__nv_reservedSMEM_offset_0_alias, 0, 0
	.other		__nv_reservedSMEM_offset_0_alias,@"STO_CUDA_RESERVED_SHARED STV_DEFAULT"
__nv_reservedSMEM_offset_0_alias:
	.zero		0


//--------------------- .nv.constant0.matmul_kernel --------------------------
	.section	.nv.constant0.matmul_kernel,"a",@progbits
	.sectionflags	@""
	.align	4
.nv.constant0.matmul_kernel:
	.zero		608


//--------------------- SYMBOLS --------------------------

	.type		.nv.reservedSmem.offset0,@object
	.size		.nv.reservedSmem.offset0,0x4
